//
// Generated by NVIDIA NVVM Compiler
//
// Compiler Build ID: CL-36424714
// Cuda compilation tools, release 13.0, V13.0.88
// Based on NVVM 20.0.0
//

.version 9.0
.target sm_100
.address_size 64

	// .globl	_Z12floyd_phaseIiPiii
.extern .shared .align 16 .b8 shared_mem[];
.extern .shared .align 16 .b8 S[];

.visible .entry _Z12floyd_phaseIiPiii(
	.param .u32 _Z12floyd_phaseIiPiii_param_0,
	.param .u64 .ptr .align 1 _Z12floyd_phaseIiPiii_param_1,
	.param .u32 _Z12floyd_phaseIiPiii_param_2,
	.param .u32 _Z12floyd_phaseIiPiii_param_3
)
{
	.reg .pred 	%p<11>;
	.reg .b32 	%r<83>;
	.reg .b64 	%rd<5>;

	ld.param.u32 	%r36, [_Z12floyd_phaseIiPiii_param_0];
	ld.param.u64 	%rd2, [_Z12floyd_phaseIiPiii_param_1];
	ld.param.u32 	%r35, [_Z12floyd_phaseIiPiii_param_2];
	ld.param.u32 	%r37, [_Z12floyd_phaseIiPiii_param_3];
	cvta.to.global.u64 	%rd3, %rd2;
	mov.u32 	%r38, %tid.y;
	mov.u32 	%r1, %tid.x;
	mul.lo.s32 	%r39, %r35, %r36;
	add.s32 	%r40, %r39, %r38;
	add.s32 	%r41, %r39, %r1;
	mad.lo.s32 	%r42, %r40, %r37, %r41;
	mul.wide.s32 	%rd4, %r42, 4;
	add.s64 	%rd1, %rd3, %rd4;
	ld.global.u32 	%r43, [%rd1];
	mul.lo.s32 	%r2, %r35, %r38;
	add.s32 	%r44, %r2, %r1;
	shl.b32 	%r45, %r44, 2;
	mov.u32 	%r46, shared_mem;
	add.s32 	%r3, %r46, %r45;
	st.shared.u32 	[%r3], %r43;
	bar.sync 	0;
	setp.lt.s32 	%p1, %r35, 1;
	@%p1 bra 	$L__BB0_17;
	and.b32  	%r4, %r35, 3;
	setp.lt.u32 	%p2, %r35, 4;
	mov.b32 	%r79, 0;
	@%p2 bra 	$L__BB0_12;
	and.b32  	%r79, %r35, 2147483644;
	neg.s32 	%r78, %r79;
	shl.b32 	%r7, %r35, 2;
	shl.b32 	%r48, %r1, 2;
	add.s32 	%r77, %r46, %r48;
	shl.b32 	%r9, %r35, 4;
	shl.b32 	%r10, %r35, 3;
	mul.lo.s32 	%r11, %r35, 12;
	shl.b32 	%r50, %r2, 2;
	add.s32 	%r51, %r50, %r46;
	add.s32 	%r76, %r51, 8;
$L__BB0_3:
	ld.shared.u32 	%r52, [%r76+-8];
	ld.shared.u32 	%r53, [%r77];
	add.s32 	%r16, %r53, %r52;
	ld.shared.u32 	%r54, [%r3];
	setp.ge.s32 	%p3, %r16, %r54;
	@%p3 bra 	$L__BB0_5;
	st.shared.u32 	[%r3], %r16;
$L__BB0_5:
	bar.sync 	0;
	ld.shared.u32 	%r55, [%r76+-4];
	add.s32 	%r56, %r77, %r7;
	ld.shared.u32 	%r57, [%r56];
	add.s32 	%r17, %r57, %r55;
	ld.shared.u32 	%r58, [%r3];
	setp.ge.s32 	%p4, %r17, %r58;
	@%p4 bra 	$L__BB0_7;
	st.shared.u32 	[%r3], %r17;
$L__BB0_7:
	bar.sync 	0;
	ld.shared.u32 	%r59, [%r76];
	add.s32 	%r60, %r77, %r10;
	ld.shared.u32 	%r61, [%r60];
	add.s32 	%r18, %r61, %r59;
	ld.shared.u32 	%r62, [%r3];
	setp.ge.s32 	%p5, %r18, %r62;
	@%p5 bra 	$L__BB0_9;
	st.shared.u32 	[%r3], %r18;
$L__BB0_9:
	bar.sync 	0;
	ld.shared.u32 	%r63, [%r76+4];
	add.s32 	%r64, %r77, %r11;
	ld.shared.u32 	%r65, [%r64];
	add.s32 	%r19, %r65, %r63;
	ld.shared.u32 	%r66, [%r3];
	setp.ge.s32 	%p6, %r19, %r66;
	@%p6 bra 	$L__BB0_11;
	st.shared.u32 	[%r3], %r19;
$L__BB0_11:
	bar.sync 	0;
	add.s32 	%r78, %r78, 4;
	add.s32 	%r77, %r77, %r9;
	add.s32 	%r76, %r76, 16;
	setp.ne.s32 	%p7, %r78, 0;
	@%p7 bra 	$L__BB0_3;
$L__BB0_12:
	setp.eq.s32 	%p8, %r4, 0;
	@%p8 bra 	$L__BB0_17;
	mad.lo.s32 	%r67, %r79, %r35, %r1;
	shl.b32 	%r68, %r67, 2;
	add.s32 	%r82, %r46, %r68;
	shl.b32 	%r25, %r35, 2;
	add.s32 	%r70, %r79, %r2;
	shl.b32 	%r71, %r70, 2;
	add.s32 	%r81, %r46, %r71;
	neg.s32 	%r80, %r4;
$L__BB0_14:
	.pragma "nounroll";
	ld.shared.u32 	%r72, [%r81];
	ld.shared.u32 	%r73, [%r82];
	add.s32 	%r31, %r73, %r72;
	ld.shared.u32 	%r74, [%r3];
	setp.ge.s32 	%p9, %r31, %r74;
	@%p9 bra 	$L__BB0_16;
	st.shared.u32 	[%r3], %r31;
$L__BB0_16:
	bar.sync 	0;
	add.s32 	%r82, %r82, %r25;
	add.s32 	%r81, %r81, 4;
	add.s32 	%r80, %r80, 1;
	setp.ne.s32 	%p10, %r80, 0;
	@%p10 bra 	$L__BB0_14;
$L__BB0_17:
	ld.shared.u32 	%r75, [%r3];
	st.global.u32 	[%rd1], %r75;
	ret;

}
	// .globl	_Z13floyd_phaseIIiPiii
.visible .entry _Z13floyd_phaseIIiPiii(
	.param .u32 _Z13floyd_phaseIIiPiii_param_0,
	.param .u64 .ptr .align 1 _Z13floyd_phaseIIiPiii_param_1,
	.param .u32 _Z13floyd_phaseIIiPiii_param_2,
	.param .u32 _Z13floyd_phaseIIiPiii_param_3
)
{
	.reg .pred 	%p<24>;
	.reg .b32 	%r<204>;
	.reg .b64 	%rd<9>;

	ld.param.u32 	%r79, [_Z13floyd_phaseIIiPiii_param_0];
	ld.param.u64 	%rd3, [_Z13floyd_phaseIIiPiii_param_1];
	ld.param.u32 	%r80, [_Z13floyd_phaseIIiPiii_param_2];
	ld.param.u32 	%r81, [_Z13floyd_phaseIIiPiii_param_3];
	cvta.to.global.u64 	%rd1, %rd3;
	mov.u32 	%r1, %ctaid.x;
	setp.eq.s32 	%p1, %r1, %r79;
	@%p1 bra 	$L__BB1_41;
	mul.lo.s32 	%r2, %r80, %r80;
	mov.u32 	%r3, %tid.y;
	mov.u32 	%r4, %tid.x;
	mul.lo.s32 	%r82, %r80, %r79;
	add.s32 	%r83, %r82, %r3;
	mul.lo.s32 	%r192, %r83, %r81;
	add.s32 	%r193, %r82, %r4;
	add.s32 	%r7, %r192, %r193;
	mov.u32 	%r8, %ctaid.y;
	setp.ne.s32 	%p2, %r8, 0;
	@%p2 bra 	$L__BB1_3;
	mov.u32 	%r91, %ntid.x;
	mad.lo.s32 	%r193, %r91, %r1, %r4;
	mul.wide.s32 	%rd6, %r7, 4;
	add.s64 	%rd7, %rd1, %rd6;
	ld.global.u32 	%r92, [%rd7];
	mad.lo.s32 	%r93, %r80, %r4, %r3;
	shl.b32 	%r94, %r93, 2;
	mov.u32 	%r95, S;
	add.s32 	%r96, %r95, %r94;
	st.shared.u32 	[%r96], %r92;
	mov.u32 	%r190, %r4;
	mov.u32 	%r191, %r3;
	bra.uni 	$L__BB1_4;
$L__BB1_3:
	mov.u32 	%r84, %ntid.x;
	mad.lo.s32 	%r85, %r84, %r1, %r3;
	mul.wide.s32 	%rd4, %r7, 4;
	add.s64 	%rd5, %rd1, %rd4;
	ld.global.u32 	%r86, [%rd5];
	mad.lo.s32 	%r87, %r80, %r3, %r4;
	shl.b32 	%r88, %r87, 2;
	mov.u32 	%r89, S;
	add.s32 	%r90, %r89, %r88;
	st.shared.u32 	[%r90], %r86;
	mul.lo.s32 	%r192, %r81, %r85;
	mov.u32 	%r190, %r3;
	mov.u32 	%r191, %r4;
$L__BB1_4:
	shl.b32 	%r97, %r2, 2;
	mov.u32 	%r199, S;
	add.s32 	%r15, %r199, %r97;
	setp.eq.s32 	%p3, %r8, 0;
	add.s32 	%r99, %r193, %r192;
	mul.wide.s32 	%rd8, %r99, 4;
	add.s64 	%rd2, %rd1, %rd8;
	ld.global.u32 	%r100, [%rd2];
	mad.lo.s32 	%r101, %r191, %r80, %r190;
	shl.b32 	%r102, %r101, 2;
	add.s32 	%r103, %r15, %r102;
	st.shared.u32 	[%r103], %r100;
	bar.sync 	0;
	@%p3 bra 	$L__BB1_23;
	setp.lt.s32 	%p4, %r80, 1;
	mad.lo.s32 	%r104, %r80, %r4, %r3;
	shl.b32 	%r105, %r104, 2;
	add.s32 	%r16, %r15, %r105;
	@%p4 bra 	$L__BB1_22;
	and.b32  	%r17, %r80, 3;
	setp.lt.u32 	%p5, %r80, 4;
	mov.b32 	%r201, 0;
	@%p5 bra 	$L__BB1_17;
	and.b32  	%r201, %r80, 2147483644;
	neg.s32 	%r200, %r201;
	shl.b32 	%r20, %r4, 2;
	shl.b32 	%r108, %r80, 2;
	add.s32 	%r21, %r20, %r108;
	shl.b32 	%r22, %r80, 4;
	shl.b32 	%r109, %r80, 3;
	add.s32 	%r23, %r109, %r20;
	mad.lo.s32 	%r24, %r80, 12, %r20;
	add.s32 	%r110, %r108, 4;
	shl.b32 	%r111, %r3, 2;
	mad.lo.s32 	%r25, %r80, %r110, %r111;
	add.s32 	%r112, %r108, 8;
	mad.lo.s32 	%r26, %r80, %r112, %r111;
	add.s32 	%r113, %r108, 12;
	mad.lo.s32 	%r27, %r80, %r113, %r111;
	add.s32 	%r28, %r97, %r111;
$L__BB1_8:
	add.s32 	%r115, %r199, %r28;
	ld.shared.u32 	%r116, [%r115];
	add.s32 	%r117, %r199, %r20;
	ld.shared.u32 	%r118, [%r117];
	add.s32 	%r63, %r118, %r116;
	ld.shared.u32 	%r119, [%r16];
	setp.ge.s32 	%p6, %r63, %r119;
	@%p6 bra 	$L__BB1_10;
	st.shared.u32 	[%r16], %r63;
$L__BB1_10:
	bar.sync 	0;
	add.s32 	%r120, %r199, %r25;
	ld.shared.u32 	%r121, [%r120];
	add.s32 	%r122, %r199, %r21;
	ld.shared.u32 	%r123, [%r122];
	add.s32 	%r64, %r123, %r121;
	ld.shared.u32 	%r124, [%r16];
	setp.ge.s32 	%p7, %r64, %r124;
	@%p7 bra 	$L__BB1_12;
	st.shared.u32 	[%r16], %r64;
$L__BB1_12:
	bar.sync 	0;
	add.s32 	%r125, %r199, %r26;
	ld.shared.u32 	%r126, [%r125];
	add.s32 	%r127, %r199, %r23;
	ld.shared.u32 	%r128, [%r127];
	add.s32 	%r65, %r128, %r126;
	ld.shared.u32 	%r129, [%r16];
	setp.ge.s32 	%p8, %r65, %r129;
	@%p8 bra 	$L__BB1_14;
	st.shared.u32 	[%r16], %r65;
$L__BB1_14:
	bar.sync 	0;
	add.s32 	%r130, %r199, %r27;
	ld.shared.u32 	%r131, [%r130];
	add.s32 	%r132, %r199, %r24;
	ld.shared.u32 	%r133, [%r132];
	add.s32 	%r66, %r133, %r131;
	ld.shared.u32 	%r134, [%r16];
	setp.ge.s32 	%p9, %r66, %r134;
	@%p9 bra 	$L__BB1_16;
	st.shared.u32 	[%r16], %r66;
$L__BB1_16:
	bar.sync 	0;
	add.s32 	%r200, %r200, 4;
	add.s32 	%r199, %r199, %r22;
	setp.ne.s32 	%p10, %r200, 0;
	@%p10 bra 	$L__BB1_8;
$L__BB1_17:
	setp.eq.s32 	%p11, %r17, 0;
	@%p11 bra 	$L__BB1_22;
	mul.lo.s32 	%r136, %r201, %r80;
	add.s32 	%r137, %r4, %r136;
	shl.b32 	%r70, %r137, 2;
	shl.b32 	%r71, %r80, 2;
	add.s32 	%r139, %r3, %r136;
	shl.b32 	%r140, %r139, 2;
	add.s32 	%r72, %r97, %r140;
	neg.s32 	%r202, %r17;
	mov.u32 	%r203, S;
$L__BB1_19:
	.pragma "nounroll";
	add.s32 	%r141, %r203, %r72;
	ld.shared.u32 	%r142, [%r141];
	add.s32 	%r143, %r203, %r70;
	ld.shared.u32 	%r144, [%r143];
	add.s32 	%r76, %r144, %r142;
	ld.shared.u32 	%r145, [%r16];
	setp.ge.s32 	%p12, %r76, %r145;
	@%p12 bra 	$L__BB1_21;
	st.shared.u32 	[%r16], %r76;
$L__BB1_21:
	bar.sync 	0;
	add.s32 	%r203, %r203, %r71;
	add.s32 	%r202, %r202, 1;
	setp.ne.s32 	%p13, %r202, 0;
	@%p13 bra 	$L__BB1_19;
$L__BB1_22:
	ld.shared.u32 	%r146, [%r16];
	st.global.u32 	[%rd2], %r146;
	bra.uni 	$L__BB1_41;
$L__BB1_23:
	setp.lt.s32 	%p14, %r80, 1;
	mad.lo.s32 	%r147, %r80, %r3, %r4;
	shl.b32 	%r148, %r147, 2;
	add.s32 	%r29, %r15, %r148;
	@%p14 bra 	$L__BB1_40;
	and.b32  	%r30, %r80, 3;
	setp.lt.u32 	%p15, %r80, 4;
	mov.b32 	%r196, 0;
	@%p15 bra 	$L__BB1_35;
	and.b32  	%r196, %r80, 2147483644;
	neg.s32 	%r195, %r196;
	shl.b32 	%r151, %r80, 2;
	add.s32 	%r152, %r151, 4;
	shl.b32 	%r153, %r4, 2;
	mad.lo.s32 	%r33, %r80, %r152, %r153;
	shl.b32 	%r34, %r80, 4;
	add.s32 	%r154, %r151, 8;
	mad.lo.s32 	%r35, %r80, %r154, %r153;
	add.s32 	%r155, %r151, 12;
	mad.lo.s32 	%r36, %r80, %r155, %r153;
	add.s32 	%r37, %r97, %r153;
	shl.b32 	%r38, %r3, 2;
	add.s32 	%r39, %r38, %r151;
	shl.b32 	%r157, %r80, 3;
	add.s32 	%r40, %r157, %r38;
	mad.lo.s32 	%r41, %r80, 12, %r38;
	mov.u32 	%r194, S;
$L__BB1_26:
	add.s32 	%r158, %r194, %r38;
	ld.shared.u32 	%r159, [%r158];
	add.s32 	%r160, %r194, %r37;
	ld.shared.u32 	%r161, [%r160];
	add.s32 	%r44, %r161, %r159;
	ld.shared.u32 	%r162, [%r29];
	setp.ge.s32 	%p16, %r44, %r162;
	@%p16 bra 	$L__BB1_28;
	st.shared.u32 	[%r29], %r44;
$L__BB1_28:
	bar.sync 	0;
	add.s32 	%r163, %r194, %r39;
	ld.shared.u32 	%r164, [%r163];
	add.s32 	%r165, %r194, %r33;
	ld.shared.u32 	%r166, [%r165];
	add.s32 	%r45, %r166, %r164;
	ld.shared.u32 	%r167, [%r29];
	setp.ge.s32 	%p17, %r45, %r167;
	@%p17 bra 	$L__BB1_30;
	st.shared.u32 	[%r29], %r45;
$L__BB1_30:
	bar.sync 	0;
	add.s32 	%r168, %r194, %r40;
	ld.shared.u32 	%r169, [%r168];
	add.s32 	%r170, %r194, %r35;
	ld.shared.u32 	%r171, [%r170];
	add.s32 	%r46, %r171, %r169;
	ld.shared.u32 	%r172, [%r29];
	setp.ge.s32 	%p18, %r46, %r172;
	@%p18 bra 	$L__BB1_32;
	st.shared.u32 	[%r29], %r46;
$L__BB1_32:
	bar.sync 	0;
	add.s32 	%r173, %r194, %r41;
	ld.shared.u32 	%r174, [%r173];
	add.s32 	%r175, %r194, %r36;
	ld.shared.u32 	%r176, [%r175];
	add.s32 	%r47, %r176, %r174;
	ld.shared.u32 	%r177, [%r29];
	setp.ge.s32 	%p19, %r47, %r177;
	@%p19 bra 	$L__BB1_34;
	st.shared.u32 	[%r29], %r47;
$L__BB1_34:
	bar.sync 	0;
	add.s32 	%r195, %r195, 4;
	add.s32 	%r194, %r194, %r34;
	setp.ne.s32 	%p20, %r195, 0;
	@%p20 bra 	$L__BB1_26;
$L__BB1_35:
	setp.eq.s32 	%p21, %r30, 0;
	@%p21 bra 	$L__BB1_40;
	shl.b32 	%r179, %r4, 2;
	add.s32 	%r180, %r97, %r179;
	mov.u32 	%r181, S;
	add.s32 	%r51, %r181, %r180;
	mul.lo.s32 	%r182, %r196, %r80;
	shl.b32 	%r198, %r182, 2;
	shl.b32 	%r53, %r80, 2;
	shl.b32 	%r183, %r3, 2;
	add.s32 	%r54, %r181, %r183;
	neg.s32 	%r197, %r30;
$L__BB1_37:
	.pragma "nounroll";
	add.s32 	%r184, %r54, %r198;
	ld.shared.u32 	%r185, [%r184];
	add.s32 	%r186, %r51, %r198;
	ld.shared.u32 	%r187, [%r186];
	add.s32 	%r58, %r187, %r185;
	ld.shared.u32 	%r188, [%r29];
	setp.ge.s32 	%p22, %r58, %r188;
	@%p22 bra 	$L__BB1_39;
	st.shared.u32 	[%r29], %r58;
$L__BB1_39:
	bar.sync 	0;
	add.s32 	%r198, %r198, %r53;
	add.s32 	%r197, %r197, 1;
	setp.ne.s32 	%p23, %r197, 0;
	@%p23 bra 	$L__BB1_37;
$L__BB1_40:
	ld.shared.u32 	%r189, [%r29];
	st.global.u32 	[%rd2], %r189;
$L__BB1_41:
	ret;

}
	// .globl	_Z14floyd_phaseIIIiPiiiii
.visible .entry _Z14floyd_phaseIIIiPiiiii(
	.param .u32 _Z14floyd_phaseIIIiPiiiii_param_0,
	.param .u64 .ptr .align 1 _Z14floyd_phaseIIIiPiiiii_param_1,
	.param .u32 _Z14floyd_phaseIIIiPiiiii_param_2,
	.param .u32 _Z14floyd_phaseIIIiPiiiii_param_3,
	.param .u32 _Z14floyd_phaseIIIiPiiiii_param_4,
	.param .u32 _Z14floyd_phaseIIIiPiiiii_param_5
)
{
	.reg .pred 	%p<17>;
	.reg .b32 	%r<179>;
	.reg .b64 	%rd<9>;

	ld.param.u32 	%r39, [_Z14floyd_phaseIIIiPiiiii_param_0];
	ld.param.u64 	%rd2, [_Z14floyd_phaseIIIiPiiiii_param_1];
	ld.param.u32 	%r40, [_Z14floyd_phaseIIIiPiiiii_param_2];
	ld.param.u32 	%r41, [_Z14floyd_phaseIIIiPiiiii_param_3];
	ld.param.u32 	%r42, [_Z14floyd_phaseIIIiPiiiii_param_4];
	ld.param.u32 	%r43, [_Z14floyd_phaseIIIiPiiiii_param_5];
	mov.u32 	%r1, %ctaid.x;
	setp.eq.s32 	%p1, %r1, %r39;
	mov.u32 	%r2, %ctaid.y;
	setp.eq.s32 	%p2, %r2, %r39;
	or.pred  	%p3, %p1, %p2;
	setp.lt.u32 	%p4, %r2, %r42;
	or.pred  	%p5, %p3, %p4;
	setp.ge.u32 	%p6, %r2, %r43;
	or.pred  	%p7, %p5, %p6;
	@%p7 bra 	$L__BB2_14;
	cvta.to.global.u64 	%rd3, %rd2;
	mul.lo.s32 	%r3, %r40, %r40;
	shl.b32 	%r44, %r3, 2;
	mov.u32 	%r45, S;
	add.s32 	%r4, %r45, %r44;
	mul.lo.s32 	%r46, %r40, %r39;
	mov.u32 	%r47, %ntid.y;
	mov.u32 	%r48, %tid.y;
	mad.lo.s32 	%r49, %r47, %r2, %r48;
	mov.u32 	%r50, %ntid.x;
	mov.u32 	%r5, %tid.x;
	mad.lo.s32 	%r51, %r50, %r1, %r5;
	add.s32 	%r52, %r46, %r48;
	mad.lo.s32 	%r53, %r52, %r41, %r51;
	mul.lo.s32 	%r54, %r41, %r49;
	add.s32 	%r55, %r46, %r5;
	add.s32 	%r56, %r55, %r54;
	add.s32 	%r57, %r54, %r51;
	mul.wide.s32 	%rd4, %r53, 4;
	add.s64 	%rd5, %rd3, %rd4;
	ld.global.u32 	%r58, [%rd5];
	mul.lo.s32 	%r6, %r40, %r48;
	add.s32 	%r59, %r6, %r5;
	shl.b32 	%r60, %r59, 2;
	add.s32 	%r61, %r4, %r60;
	st.shared.u32 	[%r61], %r58;
	mul.wide.s32 	%rd6, %r56, 4;
	add.s64 	%rd7, %rd3, %rd6;
	ld.global.u32 	%r62, [%rd7];
	add.s32 	%r63, %r45, %r60;
	st.shared.u32 	[%r63], %r62;
	mul.wide.s32 	%rd8, %r57, 4;
	add.s64 	%rd1, %rd3, %rd8;
	ld.global.u32 	%r178, [%rd1];
	bar.sync 	0;
	setp.lt.s32 	%p8, %r40, 1;
	@%p8 bra 	$L__BB2_13;
	and.b32  	%r8, %r40, 7;
	setp.lt.u32 	%p9, %r40, 8;
	mov.b32 	%r173, 0;
	@%p9 bra 	$L__BB2_5;
	and.b32  	%r173, %r40, 2147483640;
	neg.s32 	%r167, %r173;
	shl.b32 	%r67, %r5, 2;
	add.s32 	%r68, %r44, %r67;
	add.s32 	%r166, %r45, %r68;
	shl.b32 	%r12, %r40, 5;
	shl.b32 	%r70, %r6, 2;
	add.s32 	%r71, %r70, %r45;
	add.s32 	%r165, %r71, 16;
	shl.b32 	%r14, %r40, 2;
$L__BB2_4:
	.pragma "nounroll";
	ld.shared.u32 	%r72, [%r165+-16];
	ld.shared.u32 	%r73, [%r166];
	add.s32 	%r74, %r73, %r72;
	min.s32 	%r75, %r74, %r178;
	bar.sync 	0;
	ld.shared.u32 	%r76, [%r165+-12];
	add.s32 	%r77, %r166, %r14;
	ld.shared.u32 	%r78, [%r77];
	add.s32 	%r79, %r78, %r76;
	min.s32 	%r80, %r79, %r75;
	bar.sync 	0;
	ld.shared.u32 	%r81, [%r165+-8];
	add.s32 	%r82, %r77, %r14;
	ld.shared.u32 	%r83, [%r82];
	add.s32 	%r84, %r83, %r81;
	min.s32 	%r85, %r84, %r80;
	bar.sync 	0;
	ld.shared.u32 	%r86, [%r165+-4];
	add.s32 	%r87, %r82, %r14;
	ld.shared.u32 	%r88, [%r87];
	add.s32 	%r89, %r88, %r86;
	min.s32 	%r90, %r89, %r85;
	bar.sync 	0;
	ld.shared.u32 	%r91, [%r165];
	add.s32 	%r92, %r87, %r14;
	ld.shared.u32 	%r93, [%r92];
	add.s32 	%r94, %r93, %r91;
	min.s32 	%r95, %r94, %r90;
	bar.sync 	0;
	ld.shared.u32 	%r96, [%r165+4];
	add.s32 	%r97, %r92, %r14;
	ld.shared.u32 	%r98, [%r97];
	add.s32 	%r99, %r98, %r96;
	min.s32 	%r100, %r99, %r95;
	bar.sync 	0;
	ld.shared.u32 	%r101, [%r165+8];
	add.s32 	%r102, %r97, %r14;
	ld.shared.u32 	%r103, [%r102];
	add.s32 	%r104, %r103, %r101;
	min.s32 	%r105, %r104, %r100;
	bar.sync 	0;
	ld.shared.u32 	%r106, [%r165+12];
	add.s32 	%r107, %r102, %r14;
	ld.shared.u32 	%r108, [%r107];
	add.s32 	%r109, %r108, %r106;
	min.s32 	%r178, %r109, %r105;
	bar.sync 	0;
	add.s32 	%r167, %r167, 8;
	add.s32 	%r166, %r166, %r12;
	add.s32 	%r165, %r165, 32;
	setp.ne.s32 	%p10, %r167, 0;
	@%p10 bra 	$L__BB2_4;
$L__BB2_5:
	setp.eq.s32 	%p11, %r8, 0;
	@%p11 bra 	$L__BB2_13;
	and.b32  	%r26, %r40, 3;
	setp.lt.u32 	%p12, %r8, 4;
	@%p12 bra 	$L__BB2_8;
	add.s32 	%r111, %r173, %r6;
	shl.b32 	%r112, %r111, 2;
	add.s32 	%r114, %r45, %r112;
	ld.shared.u32 	%r115, [%r114];
	mad.lo.s32 	%r116, %r173, %r40, %r5;
	shl.b32 	%r117, %r116, 2;
	add.s32 	%r118, %r4, %r117;
	ld.shared.u32 	%r119, [%r118];
	add.s32 	%r120, %r119, %r115;
	min.s32 	%r121, %r120, %r178;
	bar.sync 	0;
	ld.shared.u32 	%r122, [%r114+4];
	shl.b32 	%r123, %r40, 2;
	add.s32 	%r124, %r118, %r123;
	ld.shared.u32 	%r125, [%r124];
	add.s32 	%r126, %r125, %r122;
	min.s32 	%r127, %r126, %r121;
	bar.sync 	0;
	ld.shared.u32 	%r128, [%r114+8];
	add.s32 	%r129, %r124, %r123;
	ld.shared.u32 	%r130, [%r129];
	add.s32 	%r131, %r130, %r128;
	min.s32 	%r132, %r131, %r127;
	bar.sync 	0;
	ld.shared.u32 	%r133, [%r114+12];
	add.s32 	%r134, %r129, %r123;
	ld.shared.u32 	%r135, [%r134];
	add.s32 	%r136, %r135, %r133;
	min.s32 	%r178, %r136, %r132;
	bar.sync 	0;
	add.s32 	%r173, %r173, 4;
$L__BB2_8:
	setp.eq.s32 	%p13, %r26, 0;
	@%p13 bra 	$L__BB2_13;
	setp.eq.s32 	%p14, %r26, 1;
	@%p14 bra 	$L__BB2_11;
	add.s32 	%r138, %r173, %r6;
	shl.b32 	%r139, %r138, 2;
	add.s32 	%r141, %r45, %r139;
	ld.shared.u32 	%r142, [%r141];
	mad.lo.s32 	%r143, %r173, %r40, %r5;
	shl.b32 	%r144, %r143, 2;
	add.s32 	%r145, %r4, %r144;
	ld.shared.u32 	%r146, [%r145];
	add.s32 	%r147, %r146, %r142;
	min.s32 	%r148, %r147, %r178;
	bar.sync 	0;
	ld.shared.u32 	%r149, [%r141+4];
	shl.b32 	%r150, %r40, 2;
	add.s32 	%r151, %r145, %r150;
	ld.shared.u32 	%r152, [%r151];
	add.s32 	%r153, %r152, %r149;
	min.s32 	%r178, %r153, %r148;
	bar.sync 	0;
	add.s32 	%r173, %r173, 2;
$L__BB2_11:
	and.b32  	%r154, %r40, 1;
	setp.eq.b32 	%p15, %r154, 1;
	not.pred 	%p16, %p15;
	@%p16 bra 	$L__BB2_13;
	add.s32 	%r155, %r173, %r6;
	shl.b32 	%r156, %r155, 2;
	add.s32 	%r158, %r45, %r156;
	ld.shared.u32 	%r159, [%r158];
	mad.lo.s32 	%r160, %r173, %r40, %r5;
	shl.b32 	%r161, %r160, 2;
	add.s32 	%r162, %r4, %r161;
	ld.shared.u32 	%r163, [%r162];
	add.s32 	%r164, %r163, %r159;
	min.s32 	%r178, %r164, %r178;
	bar.sync 	0;
$L__BB2_13:
	st.global.u32 	[%rd1], %r178;
$L__BB2_14:
	ret;

}


// ===== COMPILED SASS (sm_100) =====

	.target	sm_100

	.elftype	@"ET_EXEC"


//--------------------- .note.nv.tkinfo           --------------------------
	.section	.note.nv.tkinfo,"",@"SHT_NOTE"
	.sectionflags	@"SHF_NOTE_NV_TKINFO"
	.tkinfo
        /*0018*/ 	.word	0x00000002
        /*0030*/ 	.string	""
        /*0030*/ 	.string	"ptxas"
        /*0030*/ 	.string	"Cuda compilation tools, release 13.0, V13.0.88"
        /*0030*/ 	.string	"Build cuda_13.0.r13.0/compiler.36424714_0"
        /*0030*/ 	.string	"-arch sm_100 -m 64 "



//--------------------- .note.nv.cuinfo           --------------------------
	.section	.note.nv.cuinfo,"",@"SHT_NOTE"
	.sectionflags	@"SHF_NOTE_NV_CUINFO"
        /*0018*/ 	.short	0x0002
        /*001a*/ 	.short	0x0064
        /*001c*/ 	.short	0x0082
	.zero		2


//--------------------- .nv.info                  --------------------------
	.section	.nv.info,"",@"SHT_CUDA_INFO"
	.align	4


	//----- nvinfo : EIATTR_REGCOUNT
	.align		4
        /*0000*/ 	.byte	0x04, 0x2f
        /*0002*/ 	.short	(.L_1 - .L_0)
	.align		4
.L_0:
        /*0004*/ 	.word	index@(_Z12floyd_phaseIiPiii)
        /*0008*/ 	.word	0x00000016


	//----- nvinfo : EIATTR_FRAME_SIZE
	.align		4
.L_1:
        /*000c*/ 	.byte	0x04, 0x11
        /*000e*/ 	.short	(.L_3 - .L_2)
	.align		4
.L_2:
        /*0010*/ 	.word	index@(_Z12floyd_phaseIiPiii)
        /*0014*/ 	.word	0x00000000


	//----- nvinfo : EIATTR_REGCOUNT
	.align		4
.L_3:
        /*0018*/ 	.byte	0x04, 0x2f
        /*001a*/ 	.short	(.L_5 - .L_4)
	.align		4
.L_4:
        /*001c*/ 	.word	index@(_Z13floyd_phaseIIiPiii)
        /*0020*/ 	.word	0x00000016


	//----- nvinfo : EIATTR_FRAME_SIZE
	.align		4
.L_5:
        /*0024*/ 	.byte	0x04, 0x11
        /*0026*/ 	.short	(.L_7 - .L_6)
	.align		4
.L_6:
        /*0028*/ 	.word	index@(_Z13floyd_phaseIIiPiii)
        /*002c*/ 	.word	0x00000000


	//----- nvinfo : EIATTR_REGCOUNT
	.align		4
.L_7:
        /*0030*/ 	.byte	0x04, 0x2f
        /*0032*/ 	.short	(.L_9 - .L_8)
	.align		4
.L_8:
        /*0034*/ 	.word	index@(_Z14floyd_phaseIIIiPiiiii)
        /*0038*/ 	.word	0x00000020


	//----- nvinfo : EIATTR_FRAME_SIZE
	.align		4
.L_9:
        /*003c*/ 	.byte	0x04, 0x11
        /*003e*/ 	.short	(.L_11 - .L_10)
	.align		4
.L_10:
        /*0040*/ 	.word	index@(_Z14floyd_phaseIIIiPiiiii)
        /*0044*/ 	.word	0x00000000


	//----- nvinfo : EIATTR_MIN_STACK_SIZE
	.align		4
.L_11:
        /*0048*/ 	.byte	0x04, 0x12
        /*004a*/ 	.short	(.L_13 - .L_12)
	.align		4
.L_12:
        /*004c*/ 	.word	index@(_Z14floyd_phaseIIIiPiiiii)
        /*0050*/ 	.word	0x00000000


	//----- nvinfo : EIATTR_MIN_STACK_SIZE
	.align		4
.L_13:
        /*0054*/ 	.byte	0x04, 0x12
        /*0056*/ 	.short	(.L_15 - .L_14)
	.align		4
.L_14:
        /*0058*/ 	.word	index@(_Z13floyd_phaseIIiPiii)
        /*005c*/ 	.word	0x00000000


	//----- nvinfo : EIATTR_MIN_STACK_SIZE
	.align		4
.L_15:
        /*0060*/ 	.byte	0x04, 0x12
        /*0062*/ 	.short	(.L_17 - .L_16)
	.align		4
.L_16:
        /*0064*/ 	.word	index@(_Z12floyd_phaseIiPiii)
        /*0068*/ 	.word	0x00000000
.L_17:


//--------------------- .nv.compat                --------------------------
	.section	.nv.compat,"",@"SHT_CUDA_COMPAT_INFO"
	.align	4
        /*0000*/ 	.byte	0x02, 0x09, 0x00, 0x00, 0x02, 0x02, 0x01, 0x00, 0x02, 0x05, 0x05, 0x00, 0x03, 0x07, 0x01, 0x01
        /*0010*/ 	.byte	0x02, 0x03, 0x00, 0x00, 0x02, 0x06, 0x01, 0x00, 0x04, 0x0b, 0x08, 0x00, 0x09, 0x00, 0x00, 0x00
        /*0020*/ 	.byte	0x00, 0x00, 0x00, 0x00


//--------------------- .nv.info._Z14floyd_phaseIIIiPiiiii --------------------------
	.section	.nv.info._Z14floyd_phaseIIIiPiiiii,"",@"SHT_CUDA_INFO"
	.sectionflags	@""
	.align	4


	//----- nvinfo : EIATTR_CUDA_API_VERSION
	.align		4
        /*0000*/ 	.byte	0x04, 0x37
        /*0002*/ 	.short	(.L_19 - .L_18)
.L_18:
        /*0004*/ 	.word	0x00000082


	//----- nvinfo : EIATTR_KPARAM_INFO
	.align		4
.L_19:
        /*0008*/ 	.byte	0x04, 0x17
        /*000a*/ 	.short	(.L_21 - .L_20)
.L_20:
        /*000c*/ 	.word	0x00000000
        /*0010*/ 	.short	0x0005
        /*0012*/ 	.short	0x001c
        /*0014*/ 	.byte	0x00, 0xf0, 0x11, 0x00


	//----- nvinfo : EIATTR_KPARAM_INFO
	.align		4
.L_21:
        /*0018*/ 	.byte	0x04, 0x17
        /*001a*/ 	.short	(.L_23 - .L_22)
.L_22:
        /*001c*/ 	.word	0x00000000
        /*0020*/ 	.short	0x0004
        /*0022*/ 	.short	0x0018
        /*0024*/ 	.byte	0x00, 0xf0, 0x11, 0x00


	//----- nvinfo : EIATTR_KPARAM_INFO
	.align		4
.L_23:
        /*0028*/ 	.byte	0x04, 0x17
        /*002a*/ 	.short	(.L_25 - .L_24)
.L_24:
        /*002c*/ 	.word	0x00000000
        /*0030*/ 	.short	0x0003
        /*0032*/ 	.short	0x0014
        /*0034*/ 	.byte	0x00, 0xf0, 0x11, 0x00


	//----- nvinfo : EIATTR_KPARAM_INFO
	.align		4
.L_25:
        /*0038*/ 	.byte	0x04, 0x17
        /*003a*/ 	.short	(.L_27 - .L_26)
.L_26:
        /*003c*/ 	.word	0x00000000
        /*0040*/ 	.short	0x0002
        /*0042*/ 	.short	0x0010
        /*0044*/ 	.byte	0x00, 0xf0, 0x11, 0x00


	//----- nvinfo : EIATTR_KPARAM_INFO
	.align		4
.L_27:
        /*0048*/ 	.byte	0x04, 0x17
        /*004a*/ 	.short	(.L_29 - .L_28)
.L_28:
        /*004c*/ 	.word	0x00000000
        /*0050*/ 	.short	0x0001
        /*0052*/ 	.short	0x0008
        /*0054*/ 	.byte	0x00, 0xf5, 0x21, 0x00


	//----- nvinfo : EIATTR_KPARAM_INFO
	.align		4
.L_29:
        /*0058*/ 	.byte	0x04, 0x17
        /*005a*/ 	.short	(.L_31 - .L_30)
.L_30:
        /*005c*/ 	.word	0x00000000
        /*0060*/ 	.short	0x0000
        /*0062*/ 	.short	0x0000
        /*0064*/ 	.byte	0x00, 0xf0, 0x11, 0x00


	//----- nvinfo : EIATTR_SPARSE_MMA_MASK
	.align		4
.L_31:
        /*0068*/ 	.byte	0x03, 0x50
        /*006a*/ 	.short	0x0000


	//----- nvinfo : EIATTR_MAXREG_COUNT
	.align		4
        /*006c*/ 	.byte	0x03, 0x1b
        /*006e*/ 	.short	0x00ff


	//----- nvinfo : EIATTR_NUM_BARRIERS
	.align		4
        /*0070*/ 	.byte	0x02, 0x4c
        /*0072*/ 	.byte	0x01
	.zero		1


	//----- nvinfo : EIATTR_MERCURY_ISA_VERSION
	.align		4
        /*0074*/ 	.byte	0x03, 0x5f
        /*0076*/ 	.short	0x0101


	//----- nvinfo : EIATTR_VRC_CTA_INIT_COUNT
	.align		4
        /*0078*/ 	.byte	0x02, 0x4a
	.zero		1
	.zero		1


	//----- nvinfo : EIATTR_EXIT_INSTR_OFFSETS
	.align		4
        /*007c*/ 	.byte	0x04, 0x1c
        /*007e*/ 	.short	(.L_33 - .L_32)


	//   ....[0]....
.L_32:
        /*0080*/ 	.word	0x00000090


	//   ....[1]....
        /*0084*/ 	.word	0x000009e0


	//----- nvinfo : EIATTR_CBANK_PARAM_SIZE
	.align		4
.L_33:
        /*0088*/ 	.byte	0x03, 0x19
        /*008a*/ 	.short	0x0020


	//----- nvinfo : EIATTR_PARAM_CBANK
	.align		4
        /*008c*/ 	.byte	0x04, 0x0a
        /*008e*/ 	.short	(.L_35 - .L_34)
	.align		4
.L_34:
        /*0090*/ 	.word	index@(.nv.constant0._Z14floyd_phaseIIIiPiiiii)
        /*0094*/ 	.short	0x0380
        /*0096*/ 	.short	0x0020


	//----- nvinfo : EIATTR_SW_WAR
	.align		4
.L_35:
        /*0098*/ 	.byte	0x04, 0x36
        /*009a*/ 	.short	(.L_37 - .L_36)
.L_36:
        /*009c*/ 	.word	0x00000008
.L_37:


//--------------------- .nv.info._Z13floyd_phaseIIiPiii --------------------------
	.section	.nv.info._Z13floyd_phaseIIiPiii,"",@"SHT_CUDA_INFO"
	.sectionflags	@""
	.align	4


	//----- nvinfo : EIATTR_CUDA_API_VERSION
	.align		4
        /*0000*/ 	.byte	0x04, 0x37
        /*0002*/ 	.short	(.L_39 - .L_38)
.L_38:
        /*0004*/ 	.word	0x00000082


	//----- nvinfo : EIATTR_KPARAM_INFO
	.align		4
.L_39:
        /*0008*/ 	.byte	0x04, 0x17
        /*000a*/ 	.short	(.L_41 - .L_40)
.L_40:
        /*000c*/ 	.word	0x00000000
        /*0010*/ 	.short	0x0003
        /*0012*/ 	.short	0x0014
        /*0014*/ 	.byte	0x00, 0xf0, 0x11, 0x00


	//----- nvinfo : EIATTR_KPARAM_INFO
	.align		4
.L_41:
        /*0018*/ 	.byte	0x04, 0x17
        /*001a*/ 	.short	(.L_43 - .L_42)
.L_42:
        /*001c*/ 	.word	0x00000000
        /*0020*/ 	.short	0x0002
        /*0022*/ 	.short	0x0010
        /*0024*/ 	.byte	0x00, 0xf0, 0x11, 0x00


	//----- nvinfo : EIATTR_KPARAM_INFO
	.align		4
.L_43:
        /*0028*/ 	.byte	0x04, 0x17
        /*002a*/ 	.short	(.L_45 - .L_44)
.L_44:
        /*002c*/ 	.word	0x00000000
        /*0030*/ 	.short	0x0001
        /*0032*/ 	.short	0x0008
        /*0034*/ 	.byte	0x00, 0xf5, 0x21, 0x00


	//----- nvinfo : EIATTR_KPARAM_INFO
	.align		4
.L_45:
        /*0038*/ 	.byte	0x04, 0x17
        /*003a*/ 	.short	(.L_47 - .L_46)
.L_46:
        /*003c*/ 	.word	0x00000000
        /*0040*/ 	.short	0x0000
        /*0042*/ 	.short	0x0000
        /*0044*/ 	.byte	0x00, 0xf0, 0x11, 0x00


	//----- nvinfo : EIATTR_SPARSE_MMA_MASK
	.align		4
.L_47:
        /*0048*/ 	.byte	0x03, 0x50
        /*004a*/ 	.short	0x0000


	//----- nvinfo : EIATTR_MAXREG_COUNT
	.align		4
        /*004c*/ 	.byte	0x03, 0x1b
        /*004e*/ 	.short	0x00ff


	//----- nvinfo : EIATTR_NUM_BARRIERS
	.align		4
        /*0050*/ 	.byte	0x02, 0x4c
        /*0052*/ 	.byte	0x01
	.zero		1


	//----- nvinfo : EIATTR_MERCURY_ISA_VERSION
	.align		4
        /*0054*/ 	.byte	0x03, 0x5f
        /*0056*/ 	.short	0x0101


	//----- nvinfo : EIATTR_VRC_CTA_INIT_COUNT
	.align		4
        /*0058*/ 	.byte	0x02, 0x4a
	.zero		1
	.zero		1


	//----- nvinfo : EIATTR_EXIT_INSTR_OFFSETS
	.align		4
        /*005c*/ 	.byte	0x04, 0x1c
        /*005e*/ 	.short	(.L_49 - .L_48)


	//   ....[0]....
.L_48:
        /*0060*/ 	.word	0x00000040


	//   ....[1]....
        /*0064*/ 	.word	0x000008f0


	//   ....[2]....
        /*0068*/ 	.word	0x00000e20


	//----- nvinfo : EIATTR_CBANK_PARAM_SIZE
	.align		4
.L_49:
        /*006c*/ 	.byte	0x03, 0x19
        /*006e*/ 	.short	0x0018


	//----- nvinfo : EIATTR_PARAM_CBANK
	.align		4
        /*0070*/ 	.byte	0x04, 0x0a
        /*0072*/ 	.short	(.L_51 - .L_50)
	.align		4
.L_50:
        /*0074*/ 	.word	index@(.nv.constant0._Z13floyd_phaseIIiPiii)
        /*0078*/ 	.short	0x0380
        /*007a*/ 	.short	0x0018


	//----- nvinfo : EIATTR_SW_WAR
	.align		4
.L_51:
        /*007c*/ 	.byte	0x04, 0x36
        /*007e*/ 	.short	(.L_53 - .L_52)
.L_52:
        /*0080*/ 	.word	0x00000008
.L_53:


//--------------------- .nv.info._Z12floyd_phaseIiPiii --------------------------
	.section	.nv.info._Z12floyd_phaseIiPiii,"",@"SHT_CUDA_INFO"
	.sectionflags	@""
	.align	4


	//----- nvinfo : EIATTR_CUDA_API_VERSION
	.align		4
        /*0000*/ 	.byte	0x04, 0x37
        /*0002*/ 	.short	(.L_55 - .L_54)
.L_54:
        /*0004*/ 	.word	0x00000082


	//----- nvinfo : EIATTR_KPARAM_INFO
	.align		4
.L_55:
        /*0008*/ 	.byte	0x04, 0x17
        /*000a*/ 	.short	(.L_57 - .L_56)
.L_56:
        /*000c*/ 	.word	0x00000000
        /*0010*/ 	.short	0x0003
        /*0012*/ 	.short	0x0014
        /*0014*/ 	.byte	0x00, 0xf0, 0x11, 0x00


	//----- nvinfo : EIATTR_KPARAM_INFO
	.align		4
.L_57:
        /*0018*/ 	.byte	0x04, 0x17
        /*001a*/ 	.short	(.L_59 - .L_58)
.L_58:
        /*001c*/ 	.word	0x00000000
        /*0020*/ 	.short	0x0002
        /*0022*/ 	.short	0x0010
        /*0024*/ 	.byte	0x00, 0xf0, 0x11, 0x00


	//----- nvinfo : EIATTR_KPARAM_INFO
	.align		4
.L_59:
        /*0028*/ 	.byte	0x04, 0x17
        /*002a*/ 	.short	(.L_61 - .L_60)
.L_60:
        /*002c*/ 	.word	0x00000000
        /*0030*/ 	.short	0x0001
        /*0032*/ 	.short	0x0008
        /*0034*/ 	.byte	0x00, 0xf5, 0x21, 0x00


	//----- nvinfo : EIATTR_KPARAM_INFO
	.align		4
.L_61:
        /*0038*/ 	.byte	0x04, 0x17
        /*003a*/ 	.short	(.L_63 - .L_62)
.L_62:
        /*003c*/ 	.word	0x00000000
        /*0040*/ 	.short	0x0000
        /*0042*/ 	.short	0x0000
        /*0044*/ 	.byte	0x00, 0xf0, 0x11, 0x00


	//----- nvinfo : EIATTR_SPARSE_MMA_MASK
	.align		4
.L_63:
        /*0048*/ 	.byte	0x03, 0x50
        /*004a*/ 	.short	0x0000


	//----- nvinfo : EIATTR_MAXREG_COUNT
	.align		4
        /*004c*/ 	.byte	0x03, 0x1b
        /*004e*/ 	.short	0x00ff


	//----- nvinfo : EIATTR_NUM_BARRIERS
	.align		4
        /*0050*/ 	.byte	0x02, 0x4c
        /*0052*/ 	.byte	0x01
	.zero		1


	//----- nvinfo : EIATTR_MERCURY_ISA_VERSION
	.align		4
        /*0054*/ 	.byte	0x03, 0x5f
        /*0056*/ 	.short	0x0101


	//----- nvinfo : EIATTR_VRC_CTA_INIT_COUNT
	.align		4
        /*0058*/ 	.byte	0x02, 0x4a
	.zero		1
	.zero		1


	//----- nvinfo : EIATTR_EXIT_INSTR_OFFSETS
	.align		4
        /*005c*/ 	.byte	0x04, 0x1c
        /*005e*/ 	.short	(.L_65 - .L_64)


	//   ....[0]....
.L_64:
        /*0060*/ 	.word	0x000005c0


	//----- nvinfo : EIATTR_CBANK_PARAM_SIZE
	.align		4
.L_65:
        /*0064*/ 	.byte	0x03, 0x19
        /*0066*/ 	.short	0x0018


	//----- nvinfo : EIATTR_PARAM_CBANK
	.align		4
        /*0068*/ 	.byte	0x04, 0x0a
        /*006a*/ 	.short	(.L_67 - .L_66)
	.align		4
.L_66:
        /*006c*/ 	.word	index@(.nv.constant0._Z12floyd_phaseIiPiii)
        /*0070*/ 	.short	0x0380
        /*0072*/ 	.short	0x0018


	//----- nvinfo : EIATTR_SW_WAR
	.align		4
.L_67:
        /*0074*/ 	.byte	0x04, 0x36
        /*0076*/ 	.short	(.L_69 - .L_68)
.L_68:
        /*0078*/ 	.word	0x00000008
.L_69:


//--------------------- .nv.callgraph             --------------------------
	.section	.nv.callgraph,"",@"SHT_CUDA_CALLGRAPH"
	.align	4
	.sectionentsize	8
	.align		4
        /*0000*/ 	.word	0x00000000
	.align		4
        /*0004*/ 	.word	0xffffffff
	.align		4
        /*0008*/ 	.word	0x00000000
	.align		4
        /*000c*/ 	.word	0xfffffffe
	.align		4
        /*0010*/ 	.word	0x00000000
	.align		4
        /*0014*/ 	.word	0xfffffffd
	.align		4
        /*0018*/ 	.word	0x00000000
	.align		4
        /*001c*/ 	.word	0xfffffffc


//--------------------- .text._Z14floyd_phaseIIIiPiiiii --------------------------
	.section	.text._Z14floyd_phaseIIIiPiiiii,"ax",@progbits
	.align	128
        .global         _Z14floyd_phaseIIIiPiiiii
        .type           _Z14floyd_phaseIIIiPiiiii,@function
        .size           _Z14floyd_phaseIIIiPiiiii,(.L_x_21 - _Z14floyd_phaseIIIiPiiiii)
        .other          _Z14floyd_phaseIIIiPiiiii,@"STO_CUDA_ENTRY STV_DEFAULT"
_Z14floyd_phaseIIIiPiiiii:
.text._Z14floyd_phaseIIIiPiiiii:
[----:B------:R-:W-:Y:S08]  /*0000*/  LDC R1, c[0x0][0x37c] ;  /* 0x0000df00ff017b82 */ /* 0x000ff00000000800 */
[----:B------:R-:W0:Y:S08]  /*0010*/  S2UR UR5, SR_CTAID.Y ;  /* 0x00000000000579c3 */ /* 0x000e300000002600 */
[----:B------:R-:W0:Y:S08]  /*0020*/  LDC R10, c[0x0][0x380] ;  /* 0x0000e000ff0a7b82 */ /* 0x000e300000000800 */
[----:B------:R-:W1:Y:S08]  /*0030*/  S2UR UR4, SR_CTAID.X ;  /* 0x00000000000479c3 */ /* 0x000e700000002500 */
[----:B------:R-:W2:Y:S01]  /*0040*/  LDC.64 R2, c[0x0][0x398] ;  /* 0x0000e600ff027b82 */ /* 0x000ea20000000a00 */
[----:B0-----:R-:W-:-:S04]  /*0050*/  ISETP.NE.AND P0, PT, R10, UR5, PT ;  /* 0x000000050a007c0c */ /* 0x001fc8000bf05270 */
[----:B-1----:R-:W-:-:S04]  /*0060*/  ISETP.EQ.OR P0, PT, R10, UR4, !P0 ;  /* 0x000000040a007c0c */ /* 0x002fc8000c702670 */
[----:B--2---:R-:W-:-:S04]  /*0070*/  ISETP.GT.U32.OR P0, PT, R2, UR5, P0 ;  /* 0x0000000502007c0c */ /* 0x004fc80008704470 */
[----:B------:R-:W-:-:S13]  /*0080*/  ISETP.LE.U32.OR P0, PT, R3, UR5, P0 ;  /* 0x0000000503007c0c */ /* 0x000fda0008703470 */
[----:B------:R-:W-:Y:S05]  /*0090*/  @P0 EXIT ;  /* 0x000000000000094d */ /* 0x000fea0003800000 */
[----:B------:R-:W0:Y:S01]  /*00a0*/  S2R R15, SR_TID.Y ;  /* 0x00000000000f7919 */ /* 0x000e220000002200 */
[----:B------:R-:W0:Y:S01]  /*00b0*/  LDC R0, c[0x0][0x364] ;  /* 0x0000d900ff007b82 */ /* 0x000e220000000800 */
[----:B------:R-:W1:Y:S01]  /*00c0*/  LDCU.64 UR6, c[0x0][0x358] ;  /* 0x00006b00ff0677ac */ /* 0x000e620008000a00 */
[----:B------:R-:W2:Y:S06]  /*00d0*/  S2R R7, SR_TID.X ;  /* 0x0000000000077919 */ /* 0x000eac0000002100 */
[----:B------:R-:W3:Y:S08]  /*00e0*/  LDC.64 R2, c[0x0][0x390] ;  /* 0x0000e400ff027b82 */ /* 0x000ef00000000a00 */
[----:B------:R-:W4:Y:S08]  /*00f0*/  LDC R6, c[0x0][0x360] ;  /* 0x0000d800ff067b82 */ /* 0x000f300000000800 */
[----:B------:R-:W1:Y:S01]  /*0100*/  LDC.64 R4, c[0x0][0x388] ;  /* 0x0000e200ff047b82 */ /* 0x000e620000000a00 */
[----:B0-----:R-:W-:-:S02]  /*0110*/  IMAD R0, R0, UR5, R15 ;  /* 0x0000000500007c24 */ /* 0x001fc4000f8e020f */
[CC--:B---3--:R-:W-:Y:S02]  /*0120*/  IMAD R8, R10.reuse, R2.reuse, R15 ;  /* 0x000000020a087224 */ /* 0x0c8fe400078e020f */
[----:B--2---:R-:W-:-:S04]  /*0130*/  IMAD R10, R10, R2, R7 ;  /* 0x000000020a0a7224 */ /* 0x004fc800078e0207 */
[----:B------:R-:W-:Y:S02]  /*0140*/  IMAD R11, R0, R3, R10 ;  /* 0x00000003000b7224 */ /* 0x000fe400078e020a */
[----:B----4-:R-:W-:-:S04]  /*0150*/  IMAD R6, R6, UR4, R7 ;  /* 0x0000000406067c24 */ /* 0x010fc8000f8e0207 */
[----:B------:R-:W-:Y:S02]  /*0160*/  IMAD R9, R8, R3, R6 ;  /* 0x0000000308097224 */ /* 0x000fe400078e0206 */
[----:B-1----:R-:W-:-:S04]  /*0170*/  IMAD.WIDE R10, R11, 0x4, R4 ;  /* 0x000000040b0a7825 */ /* 0x002fc800078e0204 */
[----:B------:R-:W-:Y:S02]  /*0180*/  IMAD.WIDE R8, R9, 0x4, R4 ;  /* 0x0000000409087825 */ /* 0x000fe400078e0204 */
[----:B------:R0:W2:Y:S04]  /*0190*/  LDG.E R10, desc[UR6][R10.64] ;  /* 0x000000060a0a7981 */ /* 0x0000a8000c1e1900 */
[----:B------:R1:W3:Y:S01]  /*01a0*/  LDG.E R8, desc[UR6][R8.64] ;  /* 0x0000000608087981 */ /* 0x0002e2000c1e1900 */
[----:B------:R-:W4:Y:S01]  /*01b0*/  S2UR UR5, SR_CgaCtaId ;  /* 0x00000000000579c3 */ /* 0x000f220000008800 */
[----:B------:R-:W-:Y:S01]  /*01c0*/  IMAD R3, R0, R3, R6 ;  /* 0x0000000300037224 */ /* 0x000fe200078e0206 */
[----:B------:R-:W-:-:S03]  /*01d0*/  UMOV UR4, 0x400 ;  /* 0x0000040000047882 */ /* 0x000fc60000000000 */
[----:B------:R-:W-:-:S04]  /*01e0*/  IMAD.WIDE R4, R3, 0x4, R4 ;  /* 0x0000000403047825 */ /* 0x000fc800078e0204 */
[CC--:B------:R-:W-:Y:S01]  /*01f0*/  IMAD R3, R2.reuse, R2.reuse, RZ ;  /* 0x0000000202037224 */ /* 0x0c0fe200078e02ff */
[----:B------:R-:W-:Y:S01]  /*0200*/  ISETP.GE.AND P0, PT, R2, 0x1, PT ;  /* 0x000000010200780c */ /* 0x000fe20003f06270 */
[----:B------:R-:W-:Y:S01]  /*0210*/  IMAD R0, R15, R2, RZ ;  /* 0x000000020f007224 */ /* 0x000fe200078e02ff */
[----:B------:R0:W5:Y:S01]  /*0220*/  LDG.E R13, desc[UR6][R4.64] ;  /* 0x00000006040d7981 */ /* 0x000162000c1e1900 */
[----:B------:R-:W-:Y:S02]  /*0230*/  IMAD.SHL.U32 R6, R3, 0x4, RZ ;  /* 0x0000000403067824 */ /* 0x000fe400078e00ff */
[----:B------:R-:W-:Y:S01]  /*0240*/  IMAD.IADD R12, R0, 0x1, R7 ;  /* 0x00000001000c7824 */ /* 0x000fe200078e0207 */
[----:B----4-:R-:W-:-:S06]  /*0250*/  ULEA UR4, UR5, UR4, 0x18 ;  /* 0x0000000405047291 */ /* 0x010fcc000f8ec0ff */
[----:B------:R-:W-:Y:S01]  /*0260*/  VIADD R3, R6, UR4 ;  /* 0x0000000406037c36 */ /* 0x000fe20008000000 */
[----:B0-----:R-:W-:-:S03]  /*0270*/  LEA R11, R12, UR4, 0x2 ;  /* 0x000000040c0b7c11 */ /* 0x001fc6000f8e10ff */
[----:B-1----:R-:W-:-:S05]  /*0280*/  IMAD R9, R12, 0x4, R3 ;  /* 0x000000040c097824 */ /* 0x002fca00078e0203 */
[----:B---3--:R0:W-:Y:S04]  /*0290*/  STS [R9], R8 ;  /* 0x0000000809007388 */ /* 0x0081e80000000800 */
[----:B--2---:R0:W-:Y:S01]  /*02a0*/  STS [R11], R10 ;  /* 0x0000000a0b007388 */ /* 0x0041e20000000800 */
[----:B------:R-:W-:Y:S06]  /*02b0*/  BAR.SYNC.DEFER_BLOCKING 0x0 ;  /* 0x0000000000007b1d */ /* 0x000fec0000010000 */
[----:B------:R-:W-:Y:S05]  /*02c0*/  @!P0 BRA `(.L_x_0) ;  /* 0x0000000400c08947 */ /* 0x000fea0003800000 */
[C---:B------:R-:W-:Y:S01]  /*02d0*/  ISETP.GE.U32.AND P1, PT, R2.reuse, 0x8, PT ;  /* 0x000000080200780c */ /* 0x040fe20003f26070 */
[----:B0-----:R-:W-:Y:S01]  /*02e0*/  IMAD.MOV.U32 R9, RZ, RZ, RZ ;  /* 0x000000ffff097224 */ /* 0x001fe200078e00ff */
[----:B------:R-:W-:-:S04]  /*02f0*/  LOP3.LUT R26, R2, 0x7, RZ, 0xc0, !PT ;  /* 0x00000007021a7812 */ /* 0x000fc800078ec0ff */
[----:B------:R-:W-:-:S07]  /*0300*/  ISETP.NE.AND P0, PT, R26, RZ, PT ;  /* 0x000000ff1a00720c */ /* 0x000fce0003f05270 */
[----:B------:R-:W-:Y:S06]  /*0310*/  @!P1 BRA `(.L_x_1) ;  /* 0x0000000000c89947 */ /* 0x000fec0003800000 */
[----:B------:R-:W-:Y:S02]  /*0320*/  LEA R6, R7, R6, 0x2 ;  /* 0x0000000607067211 */ /* 0x000fe400078e10ff */
[----:B------:R-:W-:Y:S02]  /*0330*/  LEA R8, R0, UR4, 0x2 ;  /* 0x0000000400087c11 */ /* 0x000fe4000f8e10ff */
[----:B------:R-:W-:Y:S01]  /*0340*/  LOP3.LUT R9, R2, 0x7ffffff8, RZ, 0xc0, !PT ;  /* 0x7ffffff802097812 */ /* 0x000fe200078ec0ff */
[----:B------:R-:W-:Y:S02]  /*0350*/  VIADD R11, R6, UR4 ;  /* 0x00000004060b7c36 */ /* 0x000fe40008000000 */
[----:B------:R-:W-:Y:S02]  /*0360*/  VIADD R6, R8, 0x10 ;  /* 0x0000001008067836 */ /* 0x000fe40000000000 */
[----:B------:R-:W-:-:S07]  /*0370*/  IMAD.MOV R8, RZ, RZ, -R9 ;  /* 0x000000ffff087224 */ /* 0x000fce00078e0a09 */
.L_x_2:
[----:B------:R-:W-:Y:S01]  /*0380*/  LDS R10, [R6+-0x10] ;  /* 0xfffff000060a7984 */ /* 0x000fe20000000800 */
[--C-:B------:R-:W-:Y:S02]  /*0390*/  IMAD R15, R2, 0x4, R11.reuse ;  /* 0x00000004020f7824 */ /* 0x100fe400078e020b */
[----:B------:R-:W-:Y:S01]  /*03a0*/  VIADD R8, R8, 0x8 ;  /* 0x0000000808087836 */ /* 0x000fe20000000000 */
[----:B------:R0:W1:Y:S01]  /*03b0*/  LDS R12, [R11] ;  /* 0x000000000b0c7984 */ /* 0x0000620000000800 */
[----:B------:R-:W-:Y:S03]  /*03c0*/  BAR.SYNC.DEFER_BLOCKING 0x0 ;  /* 0x0000000000007b1d */ /* 0x000fe60000010000 */
[----:B------:R-:W-:Y:S01]  /*03d0*/  ISETP.NE.AND P1, PT, R8, RZ, PT ;  /* 0x000000ff0800720c */ /* 0x000fe20003f25270 */
[----:B0-----:R-:W-:Y:S02]  /*03e0*/  IMAD R11, R2, 0x20, R11 ;  /* 0x00000020020b7824 */ /* 0x001fe400078e020b */
[----:B------:R-:W-:Y:S04]  /*03f0*/  LDS R18, [R15] ;  /* 0x000000000f127984 */ /* 0x000fe80000000800 */
[----:B------:R-:W0:Y:S01]  /*0400*/  LDS R19, [R6+-0xc] ;  /* 0xfffff40006137984 */ /* 0x000e220000000800 */
[----:B------:R-:W-:Y:S01]  /*0410*/  BAR.SYNC.DEFER_BLOCKING 0x0 ;  /* 0x0000000000007b1d */ /* 0x000fe20000010000 */
[----:B-1---5:R-:W-:-:S02]  /*0420*/  VIADDMNMX R10, R12, R10, R13, PT ;  /* 0x0000000a0c0a7246 */ /* 0x022fc4000380010d */
[----:B------:R-:W-:-:S05]  /*0430*/  LEA R13, R2, R15, 0x2 ;  /* 0x0000000f020d7211 */ /* 0x000fca00078e10ff */
[----:B------:R-:W-:-:S04]  /*0440*/  IMAD R27, R2, 0x4, R13 ;  /* 0x00000004021b7824 */ /* 0x000fc800078e020d */
[----:B------:R-:W-:-:S04]  /*0450*/  IMAD R29, R2, 0x4, R27 ;  /* 0x00000004021d7824 */ /* 0x000fc800078e021b */
[----:B------:R-:W-:-:S04]  /*0460*/  IMAD R16, R2, 0x4, R29 ;  /* 0x0000000402107824 */ /* 0x000fc800078e021d */
[C---:B------:R-:W-:Y:S01]  /*0470*/  IMAD R14, R2.reuse, 0x4, R16 ;  /* 0x00000004020e7824 */ /* 0x040fe200078e0210 */
[----:B------:R-:W-:Y:S04]  /*0480*/  LDS R20, [R13] ;  /* 0x000000000d147984 */ /* 0x000fe80000000800 */
[----:B------:R-:W1:Y:S01]  /*0490*/  LDS R21, [R6+-0x8] ;  /* 0xfffff80006157984 */ /* 0x000e620000000800 */
[----:B------:R-:W-:Y:S01]  /*04a0*/  LEA R12, R2, R14, 0x2 ;  /* 0x0000000e020c7211 */ /* 0x000fe200078e10ff */
[----:B------:R-:W-:Y:S01]  /*04b0*/  BAR.SYNC.DEFER_BLOCKING 0x0 ;  /* 0x0000000000007b1d */ /* 0x000fe20000010000 */
[----:B0-----:R-:W-:-:S05]  /*04c0*/  VIADDMNMX R10, R18, R19, R10, PT ;  /* 0x00000013120a7246 */ /* 0x001fca000380010a */
[----:B------:R-:W-:Y:S04]  /*04d0*/  LDS R22, [R27] ;  /* 0x000000001b167984 */ /* 0x000fe80000000800 */
[----:B------:R-:W0:Y:S01]  /*04e0*/  LDS R23, [R6+-0x4] ;  /* 0xfffffc0006177984 */ /* 0x000e220000000800 */
[----:B------:R-:W-:Y:S01]  /*04f0*/  BAR.SYNC.DEFER_BLOCKING 0x0 ;  /* 0x0000000000007b1d */ /* 0x000fe20000010000 */
[----:B-1----:R-:W-:-:S05]  /*0500*/  VIADDMNMX R10, R20, R21, R10, PT ;  /* 0x00000015140a7246 */ /* 0x002fca000380010a */
[----:B------:R-:W-:Y:S04]  /*0510*/  LDS R24, [R29] ;  /* 0x000000001d187984 */ /* 0x000fe80000000800 */
[----:B------:R-:W1:Y:S01]  /*0520*/  LDS R25, [R6] ;  /* 0x0000000006197984 */ /* 0x000e620000000800 */
[----:B------:R-:W-:Y:S01]  /*0530*/  BAR.SYNC.DEFER_BLOCKING 0x0 ;  /* 0x0000000000007b1d */ /* 0x000fe20000010000 */
[----:B0-----:R-:W-:-:S05]  /*0540*/  VIADDMNMX R10, R22, R23, R10, PT ;  /* 0x00000017160a7246 */ /* 0x001fca000380010a */
[----:B------:R-:W-:Y:S04]  /*0550*/  LDS R16, [R16] ;  /* 0x0000000010107984 */ /* 0x000fe80000000800 */
[----:B------:R-:W0:Y:S01]  /*0560*/  LDS R17, [R6+0x4] ;  /* 0x0000040006117984 */ /* 0x000e220000000800 */
[----:B------:R-:W-:Y:S01]  /*0570*/  BAR.SYNC.DEFER_BLOCKING 0x0 ;  /* 0x0000000000007b1d */ /* 0x000fe20000010000 */
[----:B-1----:R-:W-:-:S05]  /*0580*/  VIADDMNMX R10, R24, R25, R10, PT ;  /* 0x00000019180a7246 */ /* 0x002fca000380010a */
[----:B------:R-:W-:Y:S04]  /*0590*/  LDS R14, [R14] ;  /* 0x000000000e0e7984 */ /* 0x000fe80000000800 */
[----:B------:R-:W1:Y:S01]  /*05a0*/  LDS R15, [R6+0x8] ;  /* 0x00000800060f7984 */ /* 0x000e620000000800 */
[----:B------:R-:W-:Y:S01]  /*05b0*/  BAR.SYNC.DEFER_BLOCKING 0x0 ;  /* 0x0000000000007b1d */ /* 0x000fe20000010000 */
[----:B0-----:R-:W-:-:S05]  /*05c0*/  VIADDMNMX R10, R16, R17, R10, PT ;  /* 0x00000011100a7246 */ /* 0x001fca000380010a */
[----:B------:R-:W-:Y:S04]  /*05d0*/  LDS R12, [R12] ;  /* 0x000000000c0c7984 */ /* 0x000fe80000000800 */
[----:B------:R0:W2:Y:S01]  /*05e0*/  LDS R13, [R6+0xc] ;  /* 0x00000c00060d7984 */ /* 0x0000a20000000800 */
[----:B-1----:R-:W-:Y:S01]  /*05f0*/  VIADDMNMX R10, R14, R15, R10, PT ;  /* 0x0000000f0e0a7246 */ /* 0x002fe2000380010a */
[----:B0-----:R-:W-:-:S03]  /*0600*/  VIADD R6, R6, 0x20 ;  /* 0x0000002006067836 */ /* 0x001fc60000000000 */
[----:B--2---:R-:W-:Y:S01]  /*0610*/  VIADDMNMX R13, R12, R13, R10, PT ;  /* 0x0000000d0c0d7246 */ /* 0x004fe2000380010a */
[----:B------:R-:W-:Y:S06]  /*0620*/  BAR.SYNC.DEFER_BLOCKING 0x0 ;  /* 0x0000000000007b1d */ /* 0x000fec0000010000 */
[----:B------:R-:W-:Y:S05]  /*0630*/  @P1 BRA `(.L_x_2) ;  /* 0xfffffffc00501947 */ /* 0x000fea000383ffff */
.L_x_1:
[----:B------:R-:W-:Y:S05]  /*0640*/  @!P0 BRA `(.L_x_0) ;  /* 0x0000000000e08947 */ /* 0x000fea0003800000 */
[----:B------:R-:W-:Y:S02]  /*0650*/  ISETP.GE.U32.AND P0, PT, R26, 0x4, PT ;  /* 0x000000041a00780c */ /* 0x000fe40003f06070 */
[----:B------:R-:W-:-:S04]  /*0660*/  LOP3.LUT R12, R2, 0x3, RZ, 0xc0, !PT ;  /* 0x00000003020c7812 */ /* 0x000fc800078ec0ff */
[----:B------:R-:W-:-:S07]  /*0670*/  ISETP.NE.AND P1, PT, R12, RZ, PT ;  /* 0x000000ff0c00720c */ /* 0x000fce0003f25270 */
[----:B------:R-:W-:Y:S06]  /*0680*/  @!P0 BRA `(.L_x_3) ;  /* 0x0000000000608947 */ /* 0x000fec0003800000 */
[C---:B------:R-:W-:Y:S02]  /*0690*/  IMAD R8, R9.reuse, R2, R7 ;  /* 0x0000000209087224 */ /* 0x040fe400078e0207 */
[----:B------:R-:W-:Y:S01]  /*06a0*/  IMAD.IADD R6, R0, 0x1, R9 ;  /* 0x0000000100067824 */ /* 0x000fe200078e0209 */
[----:B------:R-:W-:Y:S02]  /*06b0*/  IADD3 R9, PT, PT, R9, 0x4, RZ ;  /* 0x0000000409097810 */ /* 0x000fe40007ffe0ff */
[----:B------:R-:W-:Y:S02]  /*06c0*/  LEA R11, R8, R3, 0x2 ;  /* 0x00000003080b7211 */ /* 0x000fe400078e10ff */
[----:B------:R-:W-:-:S03]  /*06d0*/  LEA R6, R6, UR4, 0x2 ;  /* 0x0000000406067c11 */ /* 0x000fc6000f8e10ff */
[C---:B------:R-:W-:Y:S02]  /*06e0*/  IMAD R17, R2.reuse, 0x4, R11 ;  /* 0x0000000402117824 */ /* 0x040fe400078e020b */
[----:B------:R-:W-:Y:S02]  /*06f0*/  LDS R11, [R11] ;  /* 0x000000000b0b7984 */ /* 0x000fe40000000800 */
[C---:B------:R-:W-:Y:S02]  /*0700*/  IMAD R21, R2.reuse, 0x4, R17 ;  /* 0x0000000402157824 */ /* 0x040fe400078e0211 */
[----:B------:R-:W0:Y:S02]  /*0710*/  LDS R8, [R6] ;  /* 0x0000000006087984 */ /* 0x000e240000000800 */
[----:B------:R-:W-:Y:S01]  /*0720*/  IMAD R10, R2, 0x4, R21 ;  /* 0x00000004020a7824 */ /* 0x000fe200078e0215 */
[----:B------:R-:W-:Y:S06]  /*0730*/  BAR.SYNC.DEFER_BLOCKING 0x0 ;  /* 0x0000000000007b1d */ /* 0x000fec0000010000 */
[----:B------:R-:W-:Y:S04]  /*0740*/  LDS R17, [R17] ;  /* 0x0000000011117984 */ /* 0x000fe80000000800 */
[----:B------:R-:W1:Y:S01]  /*0750*/  LDS R15, [R6+0x4] ;  /* 0x00000400060f7984 */ /* 0x000e620000000800 */
[----:B------:R-:W-:Y:S01]  /*0760*/  BAR.SYNC.DEFER_BLOCKING 0x0 ;  /* 0x0000000000007b1d */ /* 0x000fe20000010000 */
[----:B0----5:R-:W-:-:S05]  /*0770*/  VIADDMNMX R8, R11, R8, R13, PT ;  /* 0x000000080b087246 */ /* 0x021fca000380010d */
[----:B------:R-:W-:Y:S04]  /*0780*/  LDS R21, [R21] ;  /* 0x0000000015157984 */ /* 0x000fe80000000800 */
[----:B------:R-:W0:Y:S01]  /*0790*/  LDS R19, [R6+0x8] ;  /* 0x0000080006137984 */ /* 0x000e220000000800 */
[----:B------:R-:W-:Y:S01]  /*07a0*/  BAR.SYNC.DEFER_BLOCKING 0x0 ;  /* 0x0000000000007b1d */ /* 0x000fe20000010000 */
[----:B-1----:R-:W-:-:S05]  /*07b0*/  VIADDMNMX R8, R17, R15, R8, PT ;  /* 0x0000000f11087246 */ /* 0x002fca0003800108 */
[----:B------:R-:W-:Y:S04]  /*07c0*/  LDS R23, [R6+0xc] ;  /* 0x00000c0006177984 */ /* 0x000fe80000000800 */
[----:B------:R-:W1:Y:S01]  /*07d0*/  LDS R10, [R10] ;  /* 0x000000000a0a7984 */ /* 0x000e620000000800 */
[----:B0-----:R-:W-:-:S04]  /*07e0*/  VIADDMNMX R8, R21, R19, R8, PT ;  /* 0x0000001315087246 */ /* 0x001fc80003800108 */
[----:B-1----:R-:W-:Y:S01]  /*07f0*/  VIADDMNMX R13, R10, R23, R8, PT ;  /* 0x000000170a0d7246 */ /* 0x002fe20003800108 */
[----:B------:R-:W-:Y:S06]  /*0800*/  BAR.SYNC.DEFER_BLOCKING 0x0 ;  /* 0x0000000000007b1d */ /* 0x000fec0000010000 */
.L_x_3:
[----:B------:R-:W-:Y:S05]  /*0810*/  @!P1 BRA `(.L_x_0) ;  /* 0x00000000006c9947 */ /* 0x000fea0003800000 */
[----:B------:R-:W-:Y:S02]  /*0820*/  ISETP.NE.AND P0, PT, R12, 0x1, PT ;  /* 0x000000010c00780c */ /* 0x000fe40003f05270 */
[----:B------:R-:W-:-:S04]  /*0830*/  LOP3.LUT R6, R2, 0x1, RZ, 0xc0, !PT ;  /* 0x0000000102067812 */ /* 0x000fc800078ec0ff */
[----:B------:R-:W-:-:S07]  /*0840*/  ISETP.NE.U32.AND P1, PT, R6, 0x1, PT ;  /* 0x000000010600780c */ /* 0x000fce0003f25070 */
[----:B------:R-:W-:Y:S06]  /*0850*/  @!P0 BRA `(.L_x_4) ;  /* 0x0000000000388947 */ /* 0x000fec0003800000 */
[----:B------:R-:W-:Y:S02]  /*0860*/  IMAD.IADD R6, R0, 0x1, R9 ;  /* 0x0000000100067824 */ /* 0x000fe400078e0209 */
[C---:B------:R-:W-:Y:S01]  /*0870*/  IMAD R8, R9.reuse, R2, R7 ;  /* 0x0000000209087224 */ /* 0x040fe200078e0207 */
[----:B------:R-:W-:Y:S02]  /*0880*/  IADD3 R9, PT, PT, R9, 0x2, RZ ;  /* 0x0000000209097810 */ /* 0x000fe40007ffe0ff */
[----:B------:R-:W-:Y:S01]  /*0890*/  LEA R12, R6, UR4, 0x2 ;  /* 0x00000004060c7c11 */ /* 0x000fe2000f8e10ff */
[----:B------:R-:W-:-:S04]  /*08a0*/  IMAD R15, R8, 0x4, R3 ;  /* 0x00000004080f7824 */ /* 0x000fc800078e0203 */
[----:B------:R-:W-:Y:S01]  /*08b0*/  LDS R6, [R12] ;  /* 0x000000000c067984 */ /* 0x000fe20000000800 */
[----:B------:R-:W-:-:S03]  /*08c0*/  IMAD R10, R2, 0x4, R15 ;  /* 0x00000004020a7824 */ /* 0x000fc600078e020f */
[----:B------:R-:W0:Y:S01]  /*08d0*/  LDS R8, [R15] ;  /* 0x000000000f087984 */ /* 0x000e220000000800 */
[----:B------:R-:W-:Y:S06]  /*08e0*/  BAR.SYNC.DEFER_BLOCKING 0x0 ;  /* 0x0000000000007b1d */ /* 0x000fec0000010000 */
[----:B------:R-:W-:Y:S04]  /*08f0*/  LDS R11, [R12+0x4] ;  /* 0x000004000c0b7984 */ /* 0x000fe80000000800 */
[----:B------:R-:W1:Y:S01]  /*0900*/  LDS R10, [R10] ;  /* 0x000000000a0a7984 */ /* 0x000e620000000800 */
[----:B0----5:R-:W-:-:S04]  /*0910*/  VIADDMNMX R6, R8, R6, R13, PT ;  /* 0x0000000608067246 */ /* 0x021fc8000380010d */
[----:B-1----:R-:W-:Y:S01]  /*0920*/  VIADDMNMX R13, R10, R11, R6, PT ;  /* 0x0000000b0a0d7246 */ /* 0x002fe20003800106 */
[----:B------:R-:W-:Y:S06]  /*0930*/  BAR.SYNC.DEFER_BLOCKING 0x0 ;  /* 0x0000000000007b1d */ /* 0x000fec0000010000 */
.L_x_4:
[----:B------:R-:W-:Y:S05]  /*0940*/  @P1 BRA `(.L_x_0) ;  /* 0x0000000000201947 */ /* 0x000fea0003800000 */
[----:B------:R-:W-:Y:S02]  /*0950*/  IMAD.IADD R0, R0, 0x1, R9 ;  /* 0x0000000100007824 */ /* 0x000fe400078e0209 */
[----:B------:R-:W-:-:S03]  /*0960*/  IMAD R2, R9, R2, R7 ;  /* 0x0000000209027224 */ /* 0x000fc600078e0207 */
[----:B------:R-:W-:Y:S01]  /*0970*/  LEA R0, R0, UR4, 0x2 ;  /* 0x0000000400007c11 */ /* 0x000fe2000f8e10ff */
[----:B------:R-:W-:-:S05]  /*0980*/  IMAD R2, R2, 0x4, R3 ;  /* 0x0000000402027824 */ /* 0x000fca00078e0203 */
[----:B------:R-:W-:Y:S04]  /*0990*/  LDS R0, [R0] ;  /* 0x0000000000007984 */ /* 0x000fe80000000800 */
[----:B------:R-:W0:Y:S02]  /*09a0*/  LDS R2, [R2] ;  /* 0x0000000002027984 */ /* 0x000e240000000800 */
[----:B0----5:R-:W-:Y:S01]  /*09b0*/  VIADDMNMX R13, R2, R0, R13, PT ;  /* 0x00000000020d7246 */ /* 0x021fe2000380010d */
[----:B------:R-:W-:Y:S06]  /*09c0*/  BAR.SYNC.DEFER_BLOCKING 0x0 ;  /* 0x0000000000007b1d */ /* 0x000fec0000010000 */
.L_x_0:
[----:B-----5:R-:W-:Y:S01]  /*09d0*/  STG.E desc[UR6][R4.64], R13 ;  /* 0x0000000d04007986 */ /* 0x020fe2000c101906 */
[----:B------:R-:W-:Y:S05]  /*09e0*/  EXIT ;  /* 0x000000000000794d */ /* 0x000fea0003800000 */
.L_x_5:
[----:B------:R-:W-:-:S00]  /*09f0*/  BRA `(.L_x_5) ;  /* 0xfffffffc00fc7947 */ /* 0x000fc0000383ffff */
[----:B------:R-:W-:-:S00]  /*0a00*/  NOP ;  /* 0x0000000000007918 */ /* 0x000fc00000000000 */
[----:B------:R-:W-:-:S00]  /*0a10*/  NOP ;  /* 0x0000000000007918 */ /* 0x000fc00000000000 */
[----:B------:R-:W-:-:S00]  /*0a20*/  NOP ;  /* 0x0000000000007918 */ /* 0x000fc00000000000 */
[----:B------:R-:W-:-:S00]  /*0a30*/  NOP ;  /* 0x0000000000007918 */ /* 0x000fc00000000000 */
[----:B------:R-:W-:-:S00]  /*0a40*/  NOP ;  /* 0x0000000000007918 */ /* 0x000fc00000000000 */
[----:B------:R-:W-:-:S00]  /*0a50*/  NOP ;  /* 0x0000000000007918 */ /* 0x000fc00000000000 */
[----:B------:R-:W-:-:S00]  /*0a60*/  NOP ;  /* 0x0000000000007918 */ /* 0x000fc00000000000 */
[----:B------:R-:W-:-:S00]  /*0a70*/  NOP ;  /* 0x0000000000007918 */ /* 0x000fc00000000000 */
.L_x_21:


//--------------------- .text._Z13floyd_phaseIIiPiii --------------------------
	.section	.text._Z13floyd_phaseIIiPiii,"ax",@progbits
	.align	128
        .global         _Z13floyd_phaseIIiPiii
        .type           _Z13floyd_phaseIIiPiii,@function
        .size           _Z13floyd_phaseIIiPiii,(.L_x_22 - _Z13floyd_phaseIIiPiii)
        .other          _Z13floyd_phaseIIiPiii,@"STO_CUDA_ENTRY STV_DEFAULT"
_Z13floyd_phaseIIiPiii:
.text._Z13floyd_phaseIIiPiii:
[----:B------:R-:W-:Y:S08]  /*0000*/  LDC R1, c[0x0][0x37c] ;  /* 0x0000df00ff017b82 */ /* 0x000ff00000000800 */
[----:B------:R-:W0:Y:S08]  /*0010*/  S2UR UR4, SR_CTAID.X ;  /* 0x00000000000479c3 */ /* 0x000e300000002500 */
[----:B------:R-:W0:Y:S02]  /*0020*/  LDC R11, c[0x0][0x380] ;  /* 0x0000e000ff0b7b82 */ /* 0x000e240000000800 */
[----:B0-----:R-:W-:-:S13]  /*0030*/  ISETP.NE.AND P0, PT, R11, UR4, PT ;  /* 0x000000040b007c0c */ /* 0x001fda000bf05270 */
[----:B------:R-:W-:Y:S05]  /*0040*/  @!P0 EXIT ;  /* 0x000000000000894d */ /* 0x000fea0003800000 */
[----:B------:R-:W0:Y:S01]  /*0050*/  S2UR UR12, SR_CTAID.Y ;  /* 0x00000000000c79c3 */ /* 0x000e220000002600 */
[----:B------:R-:W1:Y:S01]  /*0060*/  S2R R0, SR_TID.Y ;  /* 0x0000000000007919 */ /* 0x000e620000002200 */
[----:B------:R-:W1:Y:S01]  /*0070*/  LDCU.64 UR8, c[0x0][0x390] ;  /* 0x00007200ff0877ac */ /* 0x000e620008000a00 */
[----:B------:R-:W2:Y:S01]  /*0080*/  S2R R5, SR_TID.X ;  /* 0x0000000000057919 */ /* 0x000ea20000002100 */
[----:B------:R-:W3:Y:S04]  /*0090*/  LDCU.64 UR6, c[0x0][0x388] ;  /* 0x00007100ff0677ac */ /* 0x000ee80008000a00 */
[----:B------:R-:W4:Y:S01]  /*00a0*/  LDC R6, c[0x0][0x360] ;  /* 0x0000d800ff067b82 */ /* 0x000f220000000800 */
[----:B------:R-:W5:Y:S07]  /*00b0*/  LDCU.64 UR10, c[0x0][0x358] ;  /* 0x00006b00ff0a77ac */ /* 0x000f6e0008000a00 */
[----:B------:R-:W5:Y:S01]  /*00c0*/  LDC R3, c[0x0][0x360] ;  /* 0x0000d800ff037b82 */ /* 0x000f620000000800 */
[----:B0-----:R-:W-:-:S06]  /*00d0*/  UISETP.NE.AND UP0, UPT, UR12, URZ, UPT ;  /* 0x000000ff0c00728c */ /* 0x001fcc000bf05270 */
[----:B------:R-:W-:Y:S01]  /*00e0*/  PLOP3.LUT P0, PT, PT, PT, UP0, 0x80, 0x8 ;  /* 0x000000000008781c */ /* 0x000fe20003f0f008 */
[----:B-1----:R-:W-:-:S04]  /*00f0*/  IMAD R2, R11, UR8, R0 ;  /* 0x000000080b027c24 */ /* 0x002fc8000f8e0200 */
[----:B---3--:R-:W-:Y:S01]  /*0100*/  @!UP0 UMOV UR5, UR7 ;  /* 0x0000000700058c82 */ /* 0x008fe20008000000 */
[----:B--2---:R-:W-:Y:S01]  /*0110*/  IMAD R11, R11, UR8, R5 ;  /* 0x000000080b0b7c24 */ /* 0x004fe2000f8e0205 */
[----:B------:R-:W-:Y:S01]  /*0120*/  MOV R7, UR5 ;  /* 0x0000000500077c02 */ /* 0x000fe20008000f00 */
[----:B------:R-:W-:Y:S01]  /*0130*/  IMAD R4, R2, UR9, RZ ;  /* 0x0000000902047c24 */ /* 0x000fe2000f8e02ff */
[----:B------:R-:W-:-:S04]  /*0140*/  @UP0 UMOV UR5, UR7 ;  /* 0x0000000700050c82 */ /* 0x000fc80008000000 */
[----:B-----5:R-:W-:Y:S01]  /*0150*/  @P0 IMAD R2, R3, UR4, R0 ;  /* 0x0000000403020c24 */ /* 0x020fe2000f8e0200 */
[----:B------:R-:W-:Y:S01]  /*0160*/  IADD3 R9, PT, PT, R4, R11, RZ ;  /* 0x0000000b04097210 */ /* 0x000fe20007ffe0ff */
[----:B----4-:R-:W-:Y:S01]  /*0170*/  @!P0 IMAD R11, R6, UR4, R5 ;  /* 0x00000004060b8c24 */ /* 0x010fe2000f8e0205 */
[----:B------:R-:W-:Y:S01]  /*0180*/  @!UP0 UMOV UR4, UR6 ;  /* 0x0000000600048c82 */ /* 0x000fe20008000000 */
[----:B------:R-:W-:Y:S01]  /*0190*/  @P0 IMAD R4, R2, UR9, RZ ;  /* 0x0000000902040c24 */ /* 0x000fe2000f8e02ff */
[----:B------:R-:W-:Y:S01]  /*01a0*/  MOV R3, UR5 ;  /* 0x0000000500037c02 */ /* 0x000fe20008000f00 */
[----:B------:R-:W-:Y:S01]  /*01b0*/  IMAD.U32 R6, RZ, RZ, UR4 ;  /* 0x00000004ff067e24 */ /* 0x000fe2000f8e00ff */
[----:B------:R-:W-:Y:S01]  /*01c0*/  @UP0 UMOV UR4, UR6 ;  /* 0x0000000600040c82 */ /* 0x000fe20008000000 */
[----:B------:R-:W-:Y:S02]  /*01d0*/  IMAD.IADD R11, R11, 0x1, R4 ;  /* 0x000000010b0b7824 */ /* 0x000fe400078e0204 */
[----:B------:R-:W-:-:S02]  /*01e0*/  IMAD.U32 R2, RZ, RZ, UR4 ;  /* 0x00000004ff027e24 */ /* 0x000fc4000f8e00ff */
[----:B------:R-:W-:-:S04]  /*01f0*/  @!P0 IMAD.WIDE R6, R9, 0x4, R6 ;  /* 0x0000000409068825 */ /* 0x000fc800078e0206 */
[--C-:B------:R-:W-:Y:S02]  /*0200*/  @P0 IMAD.WIDE R8, R9, 0x4, R2.reuse ;  /* 0x0000000409080825 */ /* 0x100fe400078e0202 */
[----:B------:R-:W2:Y:S02]  /*0210*/  @!P0 LDG.E R6, desc[UR10][R6.64] ;  /* 0x0000000a06068981 */ /* 0x000ea4000c1e1900 */
[----:B------:R-:W-:Y:S02]  /*0220*/  IMAD.WIDE R2, R11, 0x4, R2 ;  /* 0x000000040b027825 */ /* 0x000fe400078e0202 */
[----:B------:R0:W3:Y:S04]  /*0230*/  @P0 LDG.E R13, desc[UR10][R8.64] ;  /* 0x0000000a080d0981 */ /* 0x0000e8000c1e1900 */
[----:B------:R-:W4:Y:S01]  /*0240*/  LDG.E R12, desc[UR10][R2.64] ;  /* 0x0000000a020c7981 */ /* 0x000f22000c1e1900 */
[----:B------:R-:W1:Y:S01]  /*0250*/  S2UR UR5, SR_CgaCtaId ;  /* 0x00000000000579c3 */ /* 0x000e620000008800 */
[----:B------:R-:W-:Y:S01]  /*0260*/  UMOV UR4, 0x400 ;  /* 0x0000040000047882 */ /* 0x000fe20000000000 */
[--C-:B------:R-:W-:Y:S01]  /*0270*/  @!P0 IMAD R4, R5, UR8, R0.reuse ;  /* 0x0000000805048c24 */ /* 0x100fe2000f8e0200 */
[----:B------:R-:W-:Y:S01]  /*0280*/  @!P0 MOV R10, R5 ;  /* 0x00000005000a8202 */ /* 0x000fe20000000f00 */
[----:B------:R-:W-:Y:S01]  /*0290*/  @!P0 IMAD.MOV.U32 R11, RZ, RZ, R0 ;  /* 0x000000ffff0b8224 */ /* 0x000fe200078e0000 */
[----:B------:R-:W-:Y:S01]  /*02a0*/  @P0 MOV R10, R0 ;  /* 0x00000000000a0202 */ /* 0x000fe20000000f00 */
[----:B------:R-:W-:-:S04]  /*02b0*/  @P0 IMAD.MOV.U32 R11, RZ, RZ, R5 ;  /* 0x000000ffff0b0224 */ /* 0x000fc800078e0005 */
[----:B0-----:R-:W-:Y:S01]  /*02c0*/  IMAD R8, R11, UR8, R10 ;  /* 0x000000080b087c24 */ /* 0x001fe2000f8e020a */
[----:B-1----:R-:W-:Y:S02]  /*02d0*/  ULEA UR7, UR5, UR4, 0x18 ;  /* 0x0000000405077291 */ /* 0x002fe4000f8ec0ff */
[----:B------:R-:W-:-:S04]  /*02e0*/  UIMAD UR4, UR8, UR8, URZ ;  /* 0x00000008080472a4 */ /* 0x000fc8000f8e02ff */
[----:B------:R-:W-:Y:S01]  /*02f0*/  USHF.L.U32 UR6, UR4, 0x2, URZ ;  /* 0x0000000204067899 */ /* 0x000fe200080006ff */
[----:B------:R-:W-:Y:S02]  /*0300*/  @!UP0 UMOV UR5, UR7 ;  /* 0x0000000700058c82 */ /* 0x000fe40008000000 */
[----:B------:R-:W-:Y:S01]  /*0310*/  @!P0 LEA R7, R4, UR5, 0x2 ;  /* 0x0000000504078c11 */ /* 0x000fe2000f8e10ff */
[----:B------:R-:W-:Y:S01]  /*0320*/  @UP0 UMOV UR5, UR7 ;  /* 0x0000000700050c82 */ /* 0x000fe20008000000 */
[----:B------:R-:W-:Y:S01]  /*0330*/  @P0 IMAD R4, R0, UR8, R5 ;  /* 0x0000000800040c24 */ /* 0x000fe2000f8e0205 */
[----:B------:R-:W-:-:S04]  /*0340*/  UIADD3 UR4, UPT, UPT, UR5, UR6, URZ ;  /* 0x0000000605047290 */ /* 0x000fc8000fffe0ff */
[----:B------:R-:W-:Y:S02]  /*0350*/  @P0 LEA R4, R4, UR5, 0x2 ;  /* 0x0000000504040c11 */ /* 0x000fe4000f8e10ff */
[----:B------:R-:W-:Y:S01]  /*0360*/  LEA R9, R8, UR4, 0x2 ;  /* 0x0000000408097c11 */ /* 0x000fe2000f8e10ff */
[----:B------:R-:W-:Y:S01]  /*0370*/  UISETP.NE.AND UP0, UPT, UR12, URZ, UPT ;  /* 0x000000ff0c00728c */ /* 0x000fe2000bf05270 */
[----:B--2---:R0:W-:Y:S04]  /*0380*/  @!P0 STS [R7], R6 ;  /* 0x0000000607008388 */ /* 0x0041e80000000800 */
[----:B---3--:R0:W-:Y:S04]  /*0390*/  @P0 STS [R4], R13 ;  /* 0x0000000d04000388 */ /* 0x0081e80000000800 */
[----:B----4-:R0:W-:Y:S01]  /*03a0*/  STS [R9], R12 ;  /* 0x0000000c09007388 */ /* 0x0101e20000000800 */
[----:B------:R-:W-:Y:S06]  /*03b0*/  BAR.SYNC.DEFER_BLOCKING 0x0 ;  /* 0x0000000000007b1d */ /* 0x000fec0000010000 */
[----:B------:R-:W-:Y:S05]  /*03c0*/  BRA.U !UP0, `(.L_x_6) ;  /* 0x00000005084c7547 */ /* 0x000fea000b800000 */
[----:B------:R-:W-:Y:S02]  /*03d0*/  UISETP.GE.AND UP0, UPT, UR8, 0x1, UPT ;  /* 0x000000010800788c */ /* 0x000fe4000bf06270 */
[----:B0-----:R-:W-:-:S05]  /*03e0*/  IMAD R4, R5, UR8, R0 ;  /* 0x0000000805047c24 */ /* 0x001fca000f8e0200 */
[----:B------:R-:W-:Y:S02]  /*03f0*/  LEA R4, R4, UR4, 0x2 ;  /* 0x0000000404047c11 */ /* 0x000fe4000f8e10ff */
[----:B------:R-:W-:Y:S05]  /*0400*/  BRA.U !UP0, `(.L_x_7) ;  /* 0x0000000508307547 */ /* 0x000fea000b800000 */
[----:B------:R-:W-:Y:S01]  /*0410*/  UISETP.GE.U32.AND UP1, UPT, UR8, 0x4, UPT ;  /* 0x000000040800788c */ /* 0x000fe2000bf26070 */
[----:B------:R-:W-:Y:S01]  /*0420*/  HFMA2 R6, -RZ, RZ, 0, 0 ;  /* 0x00000000ff067431 */ /* 0x000fe200000001ff */
[----:B------:R-:W-:-:S04]  /*0430*/  ULOP3.LUT UR4, UR8, 0x3, URZ, 0xc0, !UPT ;  /* 0x0000000308047892 */ /* 0x000fc8000f8ec0ff */
[----:B------:R-:W-:-:S03]  /*0440*/  UISETP.NE.AND UP0, UPT, UR4, URZ, UPT ;  /* 0x000000ff0400728c */ /* 0x000fc6000bf05270 */
[----:B------:R-:W-:Y:S08]  /*0450*/  BRA.U !UP1, `(.L_x_8) ;  /* 0x0000000109c87547 */ /* 0x000ff0000b800000 */
[----:B------:R-:W-:Y:S02]  /*0460*/  ULOP3.LUT UR9, UR8, 0x7ffffffc, URZ, 0xc0, !UPT ;  /* 0x7ffffffc08097892 */ /* 0x000fe4000f8ec0ff */
[----:B------:R-:W-:Y:S01]  /*0470*/  MOV R13, UR8 ;  /* 0x00000008000d7c02 */ /* 0x000fe20008000f00 */
[----:B------:R-:W-:Y:S01]  /*0480*/  ULEA UR12, UR8, 0x4, 0x2 ;  /* 0x00000004080c7891 */ /* 0x000fe2000f8e10ff */
[----:B------:R-:W-:Y:S01]  /*0490*/  IMAD.SHL.U32 R7, R5, 0x4, RZ ;  /* 0x0000000405077824 */ /* 0x000fe200078e00ff */
[----:B------:R-:W-:Y:S01]  /*04a0*/  ULEA UR13, UR8, 0x8, 0x2 ;  /* 0x00000008080d7891 */ /* 0x000fe2000f8e10ff */
[----:B------:R-:W-:Y:S01]  /*04b0*/  IMAD.SHL.U32 R14, R0, 0x4, RZ ;  /* 0x00000004000e7824 */ /* 0x000fe200078e00ff */
[----:B------:R-:W-:Y:S01]  /*04c0*/  ULEA UR8, UR8, 0xc, 0x2 ;  /* 0x0000000c08087891 */ /* 0x000fe2000f8e10ff */
[C-C-:B------:R-:W-:Y:S01]  /*04d0*/  IMAD R9, R13.reuse, 0x8, R7.reuse ;  /* 0x000000080d097824 */ /* 0x140fe200078e0207 */
[C---:B------:R-:W-:Y:S01]  /*04e0*/  LEA R8, R13.reuse, R7, 0x2 ;  /* 0x000000070d087211 */ /* 0x040fe200078e10ff */
[C---:B------:R-:W-:Y:S01]  /*04f0*/  IMAD R10, R13.reuse, 0xc, R7 ;  /* 0x0000000c0d0a7824 */ /* 0x040fe200078e0207 */
[----:B------:R-:W0:Y:S01]  /*0500*/  LDCU UR7, c[0x0][0x390] ;  /* 0x00007200ff0777ac */ /* 0x000e220008000800 */
[----:B------:R-:W-:-:S02]  /*0510*/  IMAD R11, R13, UR12, R14 ;  /* 0x0000000c0d0b7c24 */ /* 0x000fc4000f8e020e */
[C-C-:B------:R-:W-:Y:S01]  /*0520*/  IMAD R12, R13.reuse, UR13, R14.reuse ;  /* 0x0000000d0d0c7c24 */ /* 0x140fe2000f8e020e */
[----:B------:R-:W-:Y:S01]  /*0530*/  UIADD3 UR14, UPT, UPT, -UR9, URZ, URZ ;  /* 0x000000ff090e7290 */ /* 0x000fe2000fffe1ff */
[----:B------:R-:W-:Y:S01]  /*0540*/  IMAD R13, R13, UR8, R14 ;  /* 0x000000080d0d7c24 */ /* 0x000fe2000f8e020e */
[----:B------:R-:W-:Y:S01]  /*0550*/  IADD3 R14, PT, PT, R14, UR6, RZ ;  /* 0x000000060e0e7c10 */ /* 0x000fe2000fffe0ff */
[----:B------:R-:W-:-:S09]  /*0560*/  IMAD.U32 R6, RZ, RZ, UR9 ;  /* 0x00000009ff067e24 */ /* 0x000fd2000f8e00ff */
.L_x_9:
[----:B-1----:R-:W-:Y:S01]  /*0570*/  LDS R15, [R14+UR5] ;  /* 0x000000050e0f7984 */ /* 0x002fe20008000800 */
[----:B------:R-:W-:Y:S01]  /*0580*/  UIADD3 UR14, UPT, UPT, UR14, 0x4, URZ ;  /* 0x000000040e0e7890 */ /* 0x000fe2000fffe0ff */
[----:B0-----:R-:W-:Y:S02]  /*0590*/  UMOV UR8, UR7 ;  /* 0x0000000700087c82 */ /* 0x001fe40008000000 */
[----:B------:R-:W0:Y:S01]  /*05a0*/  LDS R16, [R7+UR5] ;  /* 0x0000000507107984 */ /* 0x000e220008000800 */
[----:B------:R-:W-:-:S03]  /*05b0*/  UISETP.NE.AND UP1, UPT, UR14, URZ, UPT ;  /* 0x000000ff0e00728c */ /* 0x000fc6000bf25270 */
[----:B------:R-:W1:Y:S01]  /*05c0*/  LDS R17, [R4] ;  /* 0x0000000004117984 */ /* 0x000e620000000800 */
[----:B0-----:R-:W-:-:S04]  /*05d0*/  IADD3 R18, PT, PT, R15, R16, RZ ;  /* 0x000000100f127210 */ /* 0x001fc80007ffe0ff */
[----:B-1----:R-:W-:-:S13]  /*05e0*/  ISETP.GE.AND P0, PT, R18, R17, PT ;  /* 0x000000111200720c */ /* 0x002fda0003f06270 */
[----:B------:R-:W-:Y:S01]  /*05f0*/  @!P0 STS [R4], R18 ;  /* 0x0000001204008388 */ /* 0x000fe20000000800 */
[----:B------:R-:W-:Y:S06]  /*0600*/  BAR.SYNC.DEFER_BLOCKING 0x0 ;  /* 0x0000000000007b1d */ /* 0x000fec0000010000 */
[----:B------:R-:W-:Y:S04]  /*0610*/  LDS R15, [R11+UR5] ;  /* 0x000000050b0f7984 */ /* 0x000fe80008000800 */
[----:B------:R-:W0:Y:S04]  /*0620*/  LDS R16, [R8+UR5] ;  /* 0x0000000508107984 */ /* 0x000e280008000800 */
[----:B------:R-:W1:Y:S01]  /*0630*/  LDS R17, [R4] ;  /* 0x0000000004117984 */ /* 0x000e620000000800 */
[----:B0-----:R-:W-:-:S05]  /*0640*/  IMAD.IADD R19, R15, 0x1, R16 ;  /* 0x000000010f137824 */ /* 0x001fca00078e0210 */
[----:B-1----:R-:W-:-:S13]  /*0650*/  ISETP.GE.AND P0, PT, R19, R17, PT ;  /* 0x000000111300720c */ /* 0x002fda0003f06270 */
[----:B------:R-:W-:Y:S01]  /*0660*/  @!P0 STS [R4], R19 ;  /* 0x0000001304008388 */ /* 0x000fe20000000800 */
[----:B------:R-:W-:Y:S06]  /*0670*/  BAR.SYNC.DEFER_BLOCKING 0x0 ;  /* 0x0000000000007b1d */ /* 0x000fec0000010000 */
[----:B------:R-:W-:Y:S04]  /*0680*/  LDS R15, [R12+UR5] ;  /* 0x000000050c0f7984 */ /* 0x000fe80008000800 */
[----:B------:R-:W0:Y:S04]  /*0690*/  LDS R16, [R9+UR5] ;  /* 0x0000000509107984 */ /* 0x000e280008000800 */
[----:B------:R-:W1:Y:S01]  /*06a0*/  LDS R17, [R4] ;  /* 0x0000000004117984 */ /* 0x000e620000000800 */
[----:B0-----:R-:W-:-:S04]  /*06b0*/  IADD3 R18, PT, PT, R15, R16, RZ ;  /* 0x000000100f127210 */ /* 0x001fc80007ffe0ff */
[----:B-1----:R-:W-:-:S13]  /*06c0*/  ISETP.GE.AND P0, PT, R18, R17, PT ;  /* 0x000000111200720c */ /* 0x002fda0003f06270 */
[----:B------:R-:W-:Y:S01]  /*06d0*/  @!P0 STS [R4], R18 ;  /* 0x0000001204008388 */ /* 0x000fe20000000800 */
[----:B------:R-:W-:Y:S06]  /*06e0*/  BAR.SYNC.DEFER_BLOCKING 0x0 ;  /* 0x0000000000007b1d */ /* 0x000fec0000010000 */
[----:B------:R-:W-:Y:S04]  /*06f0*/  LDS R15, [R13+UR5] ;  /* 0x000000050d0f7984 */ /* 0x000fe80008000800 */
[----:B------:R-:W0:Y:S01]  /*0700*/  LDS R16, [R10+UR5] ;  /* 0x000000050a107984 */ /* 0x000e220008000800 */
[----:B------:R-:W-:-:S03]  /*0710*/  ULEA UR5, UR8, UR5, 0x4 ;  /* 0x0000000508057291 */ /* 0x000fc6000f8e20ff */
[----:B------:R-:W1:Y:S01]  /*0720*/  LDS R17, [R4] ;  /* 0x0000000004117984 */ /* 0x000e620000000800 */
[----:B0-----:R-:W-:-:S05]  /*0730*/  IMAD.IADD R15, R15, 0x1, R16 ;  /* 0x000000010f0f7824 */ /* 0x001fca00078e0210 */
[----:B-1----:R-:W-:-:S13]  /*0740*/  ISETP.GE.AND P0, PT, R15, R17, PT ;  /* 0x000000110f00720c */ /* 0x002fda0003f06270 */
[----:B------:R1:W-:Y:S01]  /*0750*/  @!P0 STS [R4], R15 ;  /* 0x0000000f04008388 */ /* 0x0003e20000000800 */
[----:B------:R-:W-:Y:S06]  /*0760*/  BAR.SYNC.DEFER_BLOCKING 0x0 ;  /* 0x0000000000007b1d */ /* 0x000fec0000010000 */
[----:B------:R-:W-:Y:S05]  /*0770*/  BRA.U UP1, `(.L_x_9) ;  /* 0xfffffffd017c7547 */ /* 0x000fea000b83ffff */
.L_x_8:
[----:B------:R-:W-:Y:S05]  /*0780*/  BRA.U !UP0, `(.L_x_7) ;  /* 0x0000000108507547 */ /* 0x000fea000b800000 */
[----:B------:R-:W0:Y:S01]  /*0790*/  S2UR UR7, SR_CgaCtaId ;  /* 0x00000000000779c3 */ /* 0x000e220000008800 */
[C---:B------:R-:W-:Y:S01]  /*07a0*/  IMAD R0, R6.reuse, UR8, R0 ;  /* 0x0000000806007c24 */ /* 0x040fe2000f8e0200 */
[----:B------:R-:W-:Y:S01]  /*07b0*/  UMOV UR5, 0x400 ;  /* 0x0000040000057882 */ /* 0x000fe20000000000 */
[----:B------:R-:W-:Y:S01]  /*07c0*/  IMAD R7, R6, UR8, R5 ;  /* 0x0000000806077c24 */ /* 0x000fe2000f8e0205 */
[----:B------:R-:W2:Y:S02]  /*07d0*/  LDCU UR9, c[0x0][0x390] ;  /* 0x00007200ff0977ac */ /* 0x000ea40008000800 */
[----:B------:R-:W-:Y:S01]  /*07e0*/  LEA R8, R0, UR6, 0x2 ;  /* 0x0000000600087c11 */ /* 0x000fe2000f8e10ff */
[----:B------:R-:W-:Y:S02]  /*07f0*/  UIADD3 UR4, UPT, UPT, -UR4, URZ, URZ ;  /* 0x000000ff04047290 */ /* 0x000fe4000fffe1ff */
[----:B0-2---:R-:W-:-:S12]  /*0800*/  ULEA UR5, UR7, UR5, 0x18 ;  /* 0x0000000507057291 */ /* 0x005fd8000f8ec0ff */
.L_x_10:
[----:B------:R-:W-:Y:S01]  /*0810*/  LEA R5, R7, UR5, 0x2 ;  /* 0x0000000507057c11 */ /* 0x000fe2000f8e10ff */
[----:B------:R-:W-:Y:S01]  /*0820*/  LDS R0, [R8+UR5] ;  /* 0x0000000508007984 */ /* 0x000fe20008000800 */
[----:B------:R-:W-:Y:S02]  /*0830*/  UIADD3 UR4, UPT, UPT, UR4, 0x1, URZ ;  /* 0x0000000104047890 */ /* 0x000fe4000fffe0ff */
[----:B------:R-:W-:Y:S01]  /*0840*/  ULEA UR5, UR9, UR5, 0x2 ;  /* 0x0000000509057291 */ /* 0x000fe2000f8e10ff */
[----:B------:R-:W-:Y:S01]  /*0850*/  LDS R6, [R4] ;  /* 0x0000000004067984 */ /* 0x000fe20000000800 */
[----:B------:R-:W-:-:S03]  /*0860*/  UISETP.NE.AND UP0, UPT, UR4, URZ, UPT ;  /* 0x000000ff0400728c */ /* 0x000fc6000bf05270 */
[----:B0-----:R-:W0:Y:S02]  /*0870*/  LDS R5, [R5] ;  /* 0x0000000005057984 */ /* 0x001e240000000800 */
[----:B0-----:R-:W-:-:S04]  /*0880*/  IADD3 R9, PT, PT, R0, R5, RZ ;  /* 0x0000000500097210 */ /* 0x001fc80007ffe0ff */
[----:B------:R-:W-:-:S13]  /*0890*/  ISETP.GE.AND P0, PT, R9, R6, PT ;  /* 0x000000060900720c */ /* 0x000fda0003f06270 */
[----:B------:R0:W-:Y:S01]  /*08a0*/  @!P0 STS [R4], R9 ;  /* 0x0000000904008388 */ /* 0x0001e20000000800 */
[----:B------:R-:W-:Y:S06]  /*08b0*/  BAR.SYNC.DEFER_BLOCKING 0x0 ;  /* 0x0000000000007b1d */ /* 0x000fec0000010000 */
[----:B------:R-:W-:Y:S05]  /*08c0*/  BRA.U UP0, `(.L_x_10) ;  /* 0xfffffffd00d07547 */ /* 0x000fea000b83ffff */
.L_x_7:
[----:B------:R-:W2:Y:S04]  /*08d0*/  LDS R5, [R4] ;  /* 0x0000000004057984 */ /* 0x000ea80000000800 */
[----:B--2---:R-:W-:Y:S01]  /*08e0*/  STG.E desc[UR10][R2.64], R5 ;  /* 0x0000000502007986 */ /* 0x004fe2000c10190a */
[----:B------:R-:W-:Y:S05]  /*08f0*/  EXIT ;  /* 0x000000000000794d */ /* 0x000fea0003800000 */
.L_x_6:
[----:B------:R-:W-:Y:S02]  /*0900*/  UISETP.GE.AND UP0, UPT, UR8, 0x1, UPT ;  /* 0x000000010800788c */ /* 0x000fe4000bf06270 */
[----:B0-----:R-:W-:-:S05]  /*0910*/  IMAD R4, R0, UR8, R5 ;  /* 0x0000000800047c24 */ /* 0x001fca000f8e0205 */
[----:B------:R-:W-:Y:S02]  /*0920*/  LEA R4, R4, UR4, 0x2 ;  /* 0x0000000404047c11 */ /* 0x000fe4000f8e10ff */
[----:B------:R-:W-:Y:S05]  /*0930*/  BRA.U !UP0, `(.L_x_11) ;  /* 0x0000000508307547 */ /* 0x000fea000b800000 */
[----:B------:R-:W-:Y:S02]  /*0940*/  UISETP.GE.U32.AND UP1, UPT, UR8, 0x4, UPT ;  /* 0x000000040800788c */ /* 0x000fe4000bf26070 */
[----:B------:R-:W-:Y:S01]  /*0950*/  ULOP3.LUT UR7, UR8, 0x3, URZ, 0xc0, !UPT ;  /* 0x0000000308077892 */ /* 0x000fe2000f8ec0ff */
[----:B------:R-:W-:-:S03]  /*0960*/  UMOV UR4, URZ ;  /* 0x000000ff00047c82 */ /* 0x000fc60008000000 */
        /* <DEDUP_REMOVED lines=9> */
[C---:B------:R-:W-:Y:S01]  /*0a00*/  IMAD R11, R13.reuse, 0x4, R9 ;  /* 0x000000040d0b7824 */ /* 0x040fe200078e0209 */
[C---:B------:R-:W-:Y:S01]  /*0a10*/  LEA R10, R13.reuse, R9, 0x3 ;  /* 0x000000090d0a7211 */ /* 0x040fe200078e18ff */
[C-C-:B------:R-:W-:Y:S01]  /*0a20*/  IMAD R8, R13.reuse, UR13, R12.reuse ;  /* 0x0000000d0d087c24 */ /* 0x140fe2000f8e020c */
[----:B------:R-:W0:Y:S01]  /*0a30*/  LDCU UR9, c[0x0][0x390] ;  /* 0x00007200ff0977ac */ /* 0x000e220008000800 */
[----:B------:R-:W-:-:S02]  /*0a40*/  IMAD R7, R13, UR14, R12 ;  /* 0x0000000e0d077c24 */ /* 0x000fc4000f8e020c */
[C---:B------:R-:W-:Y:S01]  /*0a50*/  IMAD R6, R13.reuse, UR8, R12 ;  /* 0x000000080d067c24 */ /* 0x040fe2000f8e020c */
[----:B------:R-:W-:Y:S01]  /*0a60*/  IADD3 R12, PT, PT, R12, UR6, RZ ;  /* 0x000000060c0c7c10 */ /* 0x000fe2000fffe0ff */
[----:B------:R-:W-:Y:S01]  /*0a70*/  IMAD R13, R13, 0xc, R9 ;  /* 0x0000000c0d0d7824 */ /* 0x000fe200078e0209 */
[----:B------:R-:W-:-:S12]  /*0a80*/  UIADD3 UR12, UPT, UPT, -UR4, URZ, URZ ;  /* 0x000000ff040c7290 */ /* 0x000fd8000fffe1ff */
.L_x_13:
[----:B------:R-:W-:Y:S01]  /*0a90*/  LDS R14, [R9+UR5] ;  /* 0x00000005090e7984 */ /* 0x000fe20008000800 */
[----:B------:R-:W-:Y:S01]  /*0aa0*/  UIADD3 UR12, UPT, UPT, UR12, 0x4, URZ ;  /* 0x000000040c0c7890 */ /* 0x000fe2000fffe0ff */
[----:B0-----:R-:W-:Y:S02]  /*0ab0*/  UMOV UR8, UR9 ;  /* 0x0000000900087c82 */ /* 0x001fe40008000000 */
[----:B-1----:R-:W0:Y:S01]  /*0ac0*/  LDS R15, [R12+UR5] ;  /* 0x000000050c0f7984 */ /* 0x002e220008000800 */
[----:B------:R-:W-:-:S03]  /*0ad0*/  UISETP.NE.AND UP1, UPT, UR12, URZ, UPT ;  /* 0x000000ff0c00728c */ /* 0x000fc6000bf25270 */
        /* <DEDUP_REMOVED lines=28> */
.L_x_12:
[----:B------:R-:W-:Y:S05]  /*0ca0*/  BRA.U !UP0, `(.L_x_11) ;  /* 0x0000000108547547 */ /* 0x000fea000b800000 */
[----:B------:R-:W0:Y:S01]  /*0cb0*/  S2UR UR9, SR_CgaCtaId ;  /* 0x00000000000979c3 */ /* 0x000e220000008800 */
[----:B------:R-:W-:Y:S01]  /*0cc0*/  UIMAD UR4, UR4, UR8, URZ ;  /* 0x00000008040472a4 */ /* 0x000fe2000f8e02ff */
[----:B------:R-:W-:Y:S01]  /*0cd0*/  LEA R5, R5, UR6, 0x2 ;  /* 0x0000000605057c11 */ /* 0x000fe2000f8e10ff */
[----:B------:R-:W2:Y:S01]  /*0ce0*/  LDCU UR12, c[0x0][0x390] ;  /* 0x00007200ff0c77ac */ /* 0x000ea20008000800 */
[----:B------:R-:W-:Y:S01]  /*0cf0*/  UMOV UR8, 0x400 ;  /* 0x0000040000087882 */ /* 0x000fe20000000000 */
[----:B------:R-:W-:Y:S02]  /*0d00*/  UIADD3 UR5, UPT, UPT, -UR7, URZ, URZ ;  /* 0x000000ff07057290 */ /* 0x000fe4000fffe1ff */
[----:B------:R-:W-:Y:S02]  /*0d10*/  USHF.L.U32 UR4, UR4, 0x2, URZ ;  /* 0x0000000204047899 */ /* 0x000fe400080006ff */
[----:B0-----:R-:W-:-:S06]  /*0d20*/  ULEA UR8, UR9, UR8, 0x18 ;  /* 0x0000000809087291 */ /* 0x001fcc000f8ec0ff */
[----:B------:R-:W-:Y:S02]  /*0d30*/  IADD3 R5, PT, PT, R5, UR8, RZ ;  /* 0x0000000805057c10 */ /* 0x000fe4000fffe0ff */
[----:B--2---:R-:W-:-:S07]  /*0d40*/  LEA R0, R0, UR8, 0x2 ;  /* 0x0000000800007c11 */ /* 0x004fce000f8e10ff */
.L_x_14:
[----:B------:R-:W-:Y:S01]  /*0d50*/  LDS R6, [R0+UR4] ;  /* 0x0000000400067984 */ /* 0x000fe20008000800 */
[----:B------:R-:W-:-:S03]  /*0d60*/  UIADD3 UR5, UPT, UPT, UR5, 0x1, URZ ;  /* 0x0000000105057890 */ /* 0x000fc6000fffe0ff */
[----:B0-----:R-:W0:Y:S01]  /*0d70*/  LDS R7, [R5+UR4] ;  /* 0x0000000405077984 */ /* 0x001e220008000800 */
[----:B------:R-:W-:Y:S02]  /*0d80*/  UISETP.NE.AND UP0, UPT, UR5, URZ, UPT ;  /* 0x000000ff0500728c */ /* 0x000fe4000bf05270 */
[----:B------:R-:W-:Y:S01]  /*0d90*/  ULEA UR4, UR12, UR4, 0x2 ;  /* 0x000000040c047291 */ /* 0x000fe2000f8e10ff */
[----:B------:R-:W2:Y:S01]  /*0da0*/  LDS R8, [R4] ;  /* 0x0000000004087984 */ /* 0x000ea20000000800 */
[----:B0-----:R-:W-:-:S04]  /*0db0*/  IADD3 R7, PT, PT, R6, R7, RZ ;  /* 0x0000000706077210 */ /* 0x001fc80007ffe0ff */
[----:B--2---:R-:W-:-:S13]  /*0dc0*/  ISETP.GE.AND P0, PT, R7, R8, PT ;  /* 0x000000080700720c */ /* 0x004fda0003f06270 */
[----:B------:R0:W-:Y:S01]  /*0dd0*/  @!P0 STS [R4], R7 ;  /* 0x0000000704008388 */ /* 0x0001e20000000800 */
[----:B------:R-:W-:Y:S06]  /*0de0*/  BAR.SYNC.DEFER_BLOCKING 0x0 ;  /* 0x0000000000007b1d */ /* 0x000fec0000010000 */
[----:B------:R-:W-:Y:S05]  /*0df0*/  BRA.U UP0, `(.L_x_14) ;  /* 0xfffffffd00d47547 */ /* 0x000fea000b83ffff */
.L_x_11:
[----:B------:R-:W2:Y:S04]  /*0e00*/  LDS R5, [R4] ;  /* 0x0000000004057984 */ /* 0x000ea80000000800 */
[----:B--2---:R-:W-:Y:S01]  /*0e10*/  STG.E desc[UR10][R2.64], R5 ;  /* 0x0000000502007986 */ /* 0x004fe2000c10190a */
[----:B------:R-:W-:Y:S05]  /*0e20*/  EXIT ;  /* 0x000000000000794d */ /* 0x000fea0003800000 */
.L_x_15:
        /* <DEDUP_REMOVED lines=13> */
.L_x_22:


//--------------------- .text._Z12floyd_phaseIiPiii --------------------------
	.section	.text._Z12floyd_phaseIiPiii,"ax",@progbits
	.align	128
        .global         _Z12floyd_phaseIiPiii
        .type           _Z12floyd_phaseIiPiii,@function
        .size           _Z12floyd_phaseIiPiii,(.L_x_23 - _Z12floyd_phaseIiPiii)
        .other          _Z12floyd_phaseIiPiii,@"STO_CUDA_ENTRY STV_DEFAULT"
_Z12floyd_phaseIiPiii:
.text._Z12floyd_phaseIiPiii:
[----:B------:R-:W-:Y:S01]  /*0000*/  LDC R1, c[0x0][0x37c] ;  /* 0x0000df00ff017b82 */ /* 0x000fe20000000800 */
[----:B------:R-:W0:Y:S01]  /*0010*/  S2R R6, SR_TID.Y ;  /* 0x0000000000067919 */ /* 0x000e220000002200 */
[----:B------:R-:W1:Y:S06]  /*0020*/  LDCU.64 UR8, c[0x0][0x390] ;  /* 0x00007200ff0877ac */ /* 0x000e6c0008000a00 */
[----:B------:R-:W2:Y:S01]  /*0030*/  LDC.64 R2, c[0x0][0x388] ;  /* 0x0000e200ff027b82 */ /* 0x000ea20000000a00 */
[----:B------:R-:W3:Y:S01]  /*0040*/  S2R R0, SR_TID.X ;  /* 0x0000000000007919 */ /* 0x000ee20000002100 */
[----:B------:R-:W0:Y:S01]  /*0050*/  LDCU UR4, c[0x0][0x380] ;  /* 0x00007000ff0477ac */ /* 0x000e220008000800 */
[----:B------:R-:W4:Y:S01]  /*0060*/  LDCU.64 UR6, c[0x0][0x358] ;  /* 0x00006b00ff0677ac */ /* 0x000f220008000a00 */
[----:B-1----:R-:W-:-:S04]  /*0070*/  IMAD.U32 R5, RZ, RZ, UR8 ;  /* 0x00000008ff057e24 */ /* 0x002fc8000f8e00ff */
[C---:B0-----:R-:W-:Y:S02]  /*0080*/  IMAD R4, R5.reuse, UR4, R6 ;  /* 0x0000000405047c24 */ /* 0x041fe4000f8e0206 */
[----:B---3--:R-:W-:-:S04]  /*0090*/  IMAD R7, R5, UR4, R0 ;  /* 0x0000000405077c24 */ /* 0x008fc8000f8e0200 */
[----:B------:R-:W-:-:S04]  /*00a0*/  IMAD R7, R4, UR9, R7 ;  /* 0x0000000904077c24 */ /* 0x000fc8000f8e0207 */
[----:B--2---:R-:W-:-:S05]  /*00b0*/  IMAD.WIDE R2, R7, 0x4, R2 ;  /* 0x0000000407027825 */ /* 0x004fca00078e0202 */
[----:B----4-:R-:W2:Y:S01]  /*00c0*/  LDG.E R9, desc[UR6][R2.64] ;  /* 0x0000000602097981 */ /* 0x010ea2000c1e1900 */
[----:B------:R-:W0:Y:S01]  /*00d0*/  S2UR UR5, SR_CgaCtaId ;  /* 0x00000000000579c3 */ /* 0x000e220000008800 */
[----:B------:R-:W-:Y:S01]  /*00e0*/  IMAD R7, R6, R5, RZ ;  /* 0x0000000506077224 */ /* 0x000fe200078e02ff */
[----:B------:R-:W-:Y:S01]  /*00f0*/  UMOV UR4, 0x400 ;  /* 0x0000040000047882 */ /* 0x000fe20000000000 */
[----:B------:R-:W-:Y:S02]  /*0100*/  ISETP.GE.AND P0, PT, R5, 0x1, PT ;  /* 0x000000010500780c */ /* 0x000fe40003f06270 */
[----:B------:R-:W-:Y:S01]  /*0110*/  IMAD.IADD R4, R7, 0x1, R0 ;  /* 0x0000000107047824 */ /* 0x000fe200078e0200 */
[----:B0-----:R-:W-:-:S06]  /*0120*/  ULEA UR4, UR5, UR4, 0x18 ;  /* 0x0000000405047291 */ /* 0x001fcc000f8ec0ff */
[----:B------:R-:W-:-:S05]  /*0130*/  LEA R4, R4, UR4, 0x2 ;  /* 0x0000000404047c11 */ /* 0x000fca000f8e10ff */
[----:B--2---:R0:W-:Y:S01]  /*0140*/  STS [R4], R9 ;  /* 0x0000000904007388 */ /* 0x0041e20000000800 */
[----:B------:R-:W-:Y:S06]  /*0150*/  BAR.SYNC.DEFER_BLOCKING 0x0 ;  /* 0x0000000000007b1d */ /* 0x000fec0000010000 */
[----:B------:R-:W-:Y:S05]  /*0160*/  @!P0 BRA `(.L_x_16) ;  /* 0x00000004000c8947 */ /* 0x000fea0003800000 */
[C---:B------:R-:W-:Y:S01]  /*0170*/  ISETP.GE.U32.AND P1, PT, R5.reuse, 0x4, PT ;  /* 0x000000040500780c */ /* 0x040fe20003f26070 */
[----:B------:R-:W-:Y:S01]  /*0180*/  IMAD.MOV.U32 R8, RZ, RZ, RZ ;  /* 0x000000ffff087224 */ /* 0x000fe200078e00ff */
[----:B------:R-:W-:-:S04]  /*0190*/  LOP3.LUT R6, R5, 0x3, RZ, 0xc0, !PT ;  /* 0x0000000305067812 */ /* 0x000fc800078ec0ff */
[----:B------:R-:W-:-:S07]  /*01a0*/  ISETP.NE.AND P0, PT, R6, RZ, PT ;  /* 0x000000ff0600720c */ /* 0x000fce0003f05270 */
[----:B------:R-:W-:Y:S06]  /*01b0*/  @!P1 BRA `(.L_x_17) ;  /* 0x0000000000ac9947 */ /* 0x000fec0003800000 */
[----:B0-----:R-:W0:Y:S01]  /*01c0*/  LDC R9, c[0x0][0x390] ;  /* 0x0000e400ff097b82 */ /* 0x001e220000000800 */
[----:B------:R-:W-:Y:S02]  /*01d0*/  LOP3.LUT R8, R5, 0x7ffffffc, RZ, 0xc0, !PT ;  /* 0x7ffffffc05087812 */ /* 0x000fe400078ec0ff */
[----:B------:R-:W-:Y:S02]  /*01e0*/  LEA R11, R7, UR4, 0x2 ;  /* 0x00000004070b7c11 */ /* 0x000fe4000f8e10ff */
[----:B------:R-:W-:Y:S01]  /*01f0*/  LEA R10, R0, UR4, 0x2 ;  /* 0x00000004000a7c11 */ /* 0x000fe2000f8e10ff */
[----:B------:R-:W-:Y:S01]  /*0200*/  IMAD.MOV R12, RZ, RZ, -R8 ;  /* 0x000000ffff0c7224 */ /* 0x000fe200078e0a08 */
[----:B------:R-:W-:-:S07]  /*0210*/  IADD3 R11, PT, PT, R11, 0x8, RZ ;  /* 0x000000080b0b7810 */ /* 0x000fce0007ffe0ff */
.L_x_18:
[----:B------:R-:W-:Y:S01]  /*0220*/  LDS R5, [R11+-0x8] ;  /* 0xfffff8000b057984 */ /* 0x000fe20000000800 */
[----:B------:R-:W-:-:S03]  /*0230*/  IADD3 R12, PT, PT, R12, 0x4, RZ ;  /* 0x000000040c0c7810 */ /* 0x000fc60007ffe0ff */
[----:B------:R-:W1:Y:S04]  /*0240*/  LDS R14, [R10] ;  /* 0x000000000a0e7984 */ /* 0x000e680000000800 */
[----:B------:R-:W2:Y:S01]  /*0250*/  LDS R13, [R4] ;  /* 0x00000000040d7984 */ /* 0x000ea20000000800 */
[----:B-1----:R-:W-:Y:S01]  /*0260*/  IMAD.IADD R17, R5, 0x1, R14 ;  /* 0x0000000105117824 */ /* 0x002fe200078e020e */
[----:B0-----:R-:W-:-:S04]  /*0270*/  MOV R5, R9 ;  /* 0x0000000900057202 */ /* 0x001fc80000000f00 */
[----:B--2---:R-:W-:Y:S01]  /*0280*/  ISETP.GE.AND P1, PT, R17, R13, PT ;  /* 0x0000000d1100720c */ /* 0x004fe20003f26270 */
[----:B------:R-:W-:-:S12]  /*0290*/  IMAD R14, R5, 0x4, R10 ;  /* 0x00000004050e7824 */ /* 0x000fd800078e020a */
[----:B------:R-:W-:Y:S01]  /*02a0*/  @!P1 STS [R4], R17 ;  /* 0x0000001104009388 */ /* 0x000fe20000000800 */
[----:B------:R-:W-:Y:S06]  /*02b0*/  BAR.SYNC.DEFER_BLOCKING 0x0 ;  /* 0x0000000000007b1d */ /* 0x000fec0000010000 */
[----:B------:R-:W-:Y:S04]  /*02c0*/  LDS R14, [R14] ;  /* 0x000000000e0e7984 */ /* 0x000fe80000000800 */
[----:B------:R-:W0:Y:S04]  /*02d0*/  LDS R13, [R11+-0x4] ;  /* 0xfffffc000b0d7984 */ /* 0x000e280000000800 */
[----:B------:R-:W1:Y:S01]  /*02e0*/  LDS R15, [R4] ;  /* 0x00000000040f7984 */ /* 0x000e620000000800 */
[----:B0-----:R-:W-:-:S02]  /*02f0*/  IMAD.IADD R18, R13, 0x1, R14 ;  /* 0x000000010d127824 */ /* 0x001fc400078e020e */
[----:B------:R-:W-:-:S03]  /*0300*/  IMAD R14, R5, 0xc, R10 ;  /* 0x0000000c050e7824 */ /* 0x000fc600078e020a */
[----:B-1----:R-:W-:Y:S02]  /*0310*/  ISETP.GE.AND P1, PT, R18, R15, PT ;  /* 0x0000000f1200720c */ /* 0x002fe40003f26270 */
[C---:B------:R-:W-:Y:S01]  /*0320*/  LEA R15, R5.reuse, R10, 0x3 ;  /* 0x0000000a050f7211 */ /* 0x040fe200078e18ff */
[----:B------:R-:W-:-:S10]  /*0330*/  IMAD R10, R5, 0x10, R10 ;  /* 0x00000010050a7824 */ /* 0x000fd400078e020a */
[----:B------:R-:W-:Y:S01]  /*0340*/  @!P1 STS [R4], R18 ;  /* 0x0000001204009388 */ /* 0x000fe20000000800 */
[----:B------:R-:W-:Y:S06]  /*0350*/  BAR.SYNC.DEFER_BLOCKING 0x0 ;  /* 0x0000000000007b1d */ /* 0x000fec0000010000 */
[----:B------:R-:W-:Y:S04]  /*0360*/  LDS R16, [R15] ;  /* 0x000000000f107984 */ /* 0x000fe80000000800 */
[----:B------:R-:W0:Y:S04]  /*0370*/  LDS R13, [R11] ;  /* 0x000000000b0d7984 */ /* 0x000e280000000800 */
[----:B------:R-:W1:Y:S01]  /*0380*/  LDS R17, [R4] ;  /* 0x0000000004117984 */ /* 0x000e620000000800 */
[----:B0-----:R-:W-:-:S05]  /*0390*/  IMAD.IADD R19, R13, 0x1, R16 ;  /* 0x000000010d137824 */ /* 0x001fca00078e0210 */
[----:B-1----:R-:W-:-:S13]  /*03a0*/  ISETP.GE.AND P1, PT, R19, R17, PT ;  /* 0x000000111300720c */ /* 0x002fda0003f26270 */
[----:B------:R-:W-:Y:S01]  /*03b0*/  @!P1 STS [R4], R19 ;  /* 0x0000001304009388 */ /* 0x000fe20000000800 */
[----:B------:R-:W-:Y:S06]  /*03c0*/  BAR.SYNC.DEFER_BLOCKING 0x0 ;  /* 0x0000000000007b1d */ /* 0x000fec0000010000 */
[----:B------:R-:W-:Y:S04]  /*03d0*/  LDS R14, [R14] ;  /* 0x000000000e0e7984 */ /* 0x000fe80000000800 */
[----:B------:R0:W1:Y:S04]  /*03e0*/  LDS R13, [R11+0x4] ;  /* 0x000004000b0d7984 */ /* 0x0000680000000800 */
[----:B------:R-:W2:Y:S01]  /*03f0*/  LDS R16, [R4] ;  /* 0x0000000004107984 */ /* 0x000ea20000000800 */
[----:B0-----:R-:W-:-:S02]  /*0400*/  VIADD R11, R11, 0x10 ;  /* 0x000000100b0b7836 */ /* 0x001fc40000000000 */
[----:B-1----:R-:W-:-:S05]  /*0410*/  IMAD.IADD R13, R13, 0x1, R14 ;  /* 0x000000010d0d7824 */ /* 0x002fca00078e020e */
[----:B--2---:R-:W-:-:S13]  /*0420*/  ISETP.GE.AND P1, PT, R13, R16, PT ;  /* 0x000000100d00720c */ /* 0x004fda0003f26270 */
[----:B------:R1:W-:Y:S01]  /*0430*/  @!P1 STS [R4], R13 ;  /* 0x0000000d04009388 */ /* 0x0003e20000000800 */
[----:B------:R-:W-:Y:S01]  /*0440*/  BAR.SYNC.DEFER_BLOCKING 0x0 ;  /* 0x0000000000007b1d */ /* 0x000fe20000010000 */
[----:B------:R-:W-:-:S13]  /*0450*/  ISETP.NE.AND P1, PT, R12, RZ, PT ;  /* 0x000000ff0c00720c */ /* 0x000fda0003f25270 */
[----:B-1----:R-:W-:Y:S05]  /*0460*/  @P1 BRA `(.L_x_18) ;  /* 0xfffffffc006c1947 */ /* 0x002fea000383ffff */
.L_x_17:
[----:B------:R-:W-:Y:S05]  /*0470*/  @!P0 BRA `(.L_x_16) ;  /* 0x0000000000488947 */ /* 0x000fea0003800000 */
[----:B------:R-:W1:Y:S01]  /*0480*/  LDC R11, c[0x0][0x390] ;  /* 0x0000e400ff0b7b82 */ /* 0x000e620000000800 */
[----:B------:R-:W-:Y:S01]  /*0490*/  IMAD R0, R8, R5, R0 ;  /* 0x0000000508007224 */ /* 0x000fe200078e0200 */
[----:B------:R-:W-:Y:S01]  /*04a0*/  IADD3 R7, PT, PT, R7, R8, RZ ;  /* 0x0000000807077210 */ /* 0x000fe20007ffe0ff */
[----:B------:R-:W-:-:S03]  /*04b0*/  IMAD.MOV R6, RZ, RZ, -R6 ;  /* 0x000000ffff067224 */ /* 0x000fc600078e0a06 */
[----:B------:R-:W-:Y:S02]  /*04c0*/  LEA R0, R0, UR4, 0x2 ;  /* 0x0000000400007c11 */ /* 0x000fe4000f8e10ff */
[----:B------:R-:W-:-:S07]  /*04d0*/  LEA R7, R7, UR4, 0x2 ;  /* 0x0000000407077c11 */ /* 0x000fce000f8e10ff */
.L_x_19:
[----:B------:R2:W-:Y:S01]  /*04e0*/  LDS R5, [R7] ;  /* 0x0000000007057984 */ /* 0x0005e20000000800 */
[----:B------:R-:W-:-:S03]  /*04f0*/  IADD3 R6, PT, PT, R6, 0x1, RZ ;  /* 0x0000000106067810 */ /* 0x000fc60007ffe0ff */
[----:B------:R1:W3:Y:S04]  /*0500*/  LDS R8, [R0] ;  /* 0x0000000000087984 */ /* 0x0002e80000000800 */
[----:B0-----:R-:W0:Y:S01]  /*0510*/  LDS R9, [R4] ;  /* 0x0000000004097984 */ /* 0x001e220000000800 */
[----:B--2---:R-:W-:Y:S01]  /*0520*/  VIADD R7, R7, 0x4 ;  /* 0x0000000407077836 */ /* 0x004fe20000000000 */
[----:B-1----:R-:W-:Y:S01]  /*0530*/  LEA R0, R11, R0, 0x2 ;  /* 0x000000000b007211 */ /* 0x002fe200078e10ff */
[----:B---3--:R-:W-:-:S05]  /*0540*/  IMAD.IADD R5, R5, 0x1, R8 ;  /* 0x0000000105057824 */ /* 0x008fca00078e0208 */
[----:B0-----:R-:W-:-:S13]  /*0550*/  ISETP.GE.AND P0, PT, R5, R9, PT ;  /* 0x000000090500720c */ /* 0x001fda0003f06270 */
[----:B------:R2:W-:Y:S01]  /*0560*/  @!P0 STS [R4], R5 ;  /* 0x0000000504008388 */ /* 0x0005e20000000800 */
[----:B------:R-:W-:Y:S01]  /*0570*/  BAR.SYNC.DEFER_BLOCKING 0x0 ;  /* 0x0000000000007b1d */ /* 0x000fe20000010000 */
[----:B------:R-:W-:-:S13]  /*0580*/  ISETP.NE.AND P0, PT, R6, RZ, PT ;  /* 0x000000ff0600720c */ /* 0x000fda0003f05270 */
[----:B--2---:R-:W-:Y:S05]  /*0590*/  @P0 BRA `(.L_x_19) ;  /* 0xfffffffc00d00947 */ /* 0x004fea000383ffff */
.L_x_16:
[----:B------:R-:W1:Y:S04]  /*05a0*/  LDS R5, [R4] ;  /* 0x0000000004057984 */ /* 0x000e680000000800 */
[----:B-1----:R-:W-:Y:S01]  /*05b0*/  STG.E desc[UR6][R2.64], R5 ;  /* 0x0000000502007986 */ /* 0x002fe2000c101906 */
[----:B------:R-:W-:Y:S05]  /*05c0*/  EXIT ;  /* 0x000000000000794d */ /* 0x000fea0003800000 */
.L_x_20:
        /* <DEDUP_REMOVED lines=11> */
.L_x_23:


//--------------------- .nv.shared._Z14floyd_phaseIIIiPiiiii --------------------------
	.section	.nv.shared._Z14floyd_phaseIIIiPiiiii,"aw",@nobits
	.sectionflags	@""
	.align	16
	.zero		1024


//--------------------- .nv.shared.reserved.0     --------------------------
	.section	.nv.shared.reserved.0,"aw",@nobits
	.weak		__nv_reservedSMEM_offset_0_alias
	.size		__nv_reservedSMEM_offset_0_alias, 0, 64
	.other		__nv_reservedSMEM_offset_0_alias,@"STO_CUDA_RESERVED_SHARED STV_DEFAULT"
__nv_reservedSMEM_offset_0_alias:
	.zero		0
	.zero		64


//--------------------- .nv.shared._Z13floyd_phaseIIiPiii --------------------------
	.section	.nv.shared._Z13floyd_phaseIIiPiii,"aw",@nobits
	.sectionflags	@""
	.align	16
	.zero		1024


//--------------------- .nv.shared._Z12floyd_phaseIiPiii --------------------------
	.section	.nv.shared._Z12floyd_phaseIiPiii,"aw",@nobits
	.sectionflags	@""
	.align	16
	.zero		1024


//--------------------- .nv.constant0._Z14floyd_phaseIIIiPiiiii --------------------------
	.section	.nv.constant0._Z14floyd_phaseIIIiPiiiii,"a",@progbits
	.sectionflags	@""
	.align	4
.nv.constant0._Z14floyd_phaseIIIiPiiiii:
	.zero		928


//--------------------- .nv.constant0._Z13floyd_phaseIIiPiii --------------------------
	.section	.nv.constant0._Z13floyd_phaseIIiPiii,"a",@progbits
	.sectionflags	@""
	.align	4
.nv.constant0._Z13floyd_phaseIIiPiii:
	.zero		920


//--------------------- .nv.constant0._Z12floyd_phaseIiPiii --------------------------
	.section	.nv.constant0._Z12floyd_phaseIiPiii,"a",@progbits
	.sectionflags	@""
	.align	4
.nv.constant0._Z12floyd_phaseIiPiii:
	.zero		920


//--------------------- SYMBOLS --------------------------

	.type		.nv.reservedSmem.offset0,@object
	.size		.nv.reservedSmem.offset0,0x4
	.type		.nv.reservedSmem.cap,@object
	.size		.nv.reservedSmem.cap,0x4
